// auto-generated by cutlass_sweep.gemm — config: {"arch": "sm_90", "cluster_m": 2, "cluster_n": 4, "dtype": "e4m3", "dtype_b": "e4m3", "layout": "nt", "stages": 0, "tile_k": 32, "tile_m": 128, "tile_n": 256}
#include "cutlass/cutlass.h"
#include "cutlass/gemm/collective/collective_builder.hpp"
#include "cutlass/gemm/device/gemm_universal_adapter.h"
#include "cutlass/gemm/kernel/gemm_universal.hpp"
#include "cutlass/epilogue/collective/collective_builder.hpp"

using ElemA = cutlass::float_e4m3_t;
using ElemB = cutlass::float_e4m3_t;
using ElemCD = cutlass::float_e4m3_t;
using Acc  = float;
using TileShape    = cute::Shape<cute::_128, cute::_256, cute::_32>;
using ClusterShape = cute::Shape<cute::_2, cute::_4, cute::_1>;

using CollectiveEpilogue = typename cutlass::epilogue::collective::CollectiveBuilder<
    cutlass::arch::Sm90, cutlass::arch::OpClassTensorOp,
    TileShape, ClusterShape,
    cutlass::epilogue::collective::EpilogueTileAuto,
    Acc, Acc,
    ElemCD, cutlass::layout::RowMajor, 128 / cutlass::sizeof_bits<ElemCD>::value,
    ElemCD, cutlass::layout::RowMajor, 128 / cutlass::sizeof_bits<ElemCD>::value,
    cutlass::epilogue::collective::EpilogueScheduleAuto
  >::CollectiveOp;

using CollectiveMainloop = typename cutlass::gemm::collective::CollectiveBuilder<
    cutlass::arch::Sm90, cutlass::arch::OpClassTensorOp,
    ElemA, cutlass::layout::RowMajor, 128 / cutlass::sizeof_bits<ElemA>::value,
    ElemB, cutlass::layout::ColumnMajor, 128 / cutlass::sizeof_bits<ElemB>::value,
    Acc,
    TileShape, ClusterShape,
    cutlass::gemm::collective::StageCountAutoCarveout<static_cast<int>(sizeof(typename CollectiveEpilogue::SharedStorage))>,
    cutlass::gemm::collective::KernelScheduleAuto
  >::CollectiveOp;

using GemmKernel = cutlass::gemm::kernel::GemmUniversal<
    cute::Shape<int,int,int,int>,
    CollectiveMainloop,
    CollectiveEpilogue
>;
using Gemm = cutlass::gemm::device::GemmUniversalAdapter<GemmKernel>;

// Force the device kernel symbol into the cubin without needing a host main.
auto* _anchor = &cutlass::device_kernel<GemmKernel>;


// ===== COMPILED SASS (sm_90a) =====

	.target	sm_90a

	.elftype	@"ET_EXEC"


//--------------------- .note.nv.tkinfo           --------------------------
	.section	.note.nv.tkinfo,"",@"SHT_NOTE"
	.sectionflags	@"SHF_NOTE_NV_TKINFO"
	.tkinfo
        /*0018*/ 	.word	0x00000002
        /*0030*/ 	.string	""
        /*0030*/ 	.string	"ptxas"
        /*0030*/ 	.string	"Cuda compilation tools, release 13.0, V13.0.88"
        /*0030*/ 	.string	"Build cuda_13.0.r13.0/compiler.36424714_0"
        /*0030*/ 	.string	"-arch sm_90a -m 64 "



//--------------------- .note.nv.cuinfo           --------------------------
	.section	.note.nv.cuinfo,"",@"SHT_NOTE"
	.sectionflags	@"SHF_NOTE_NV_CUINFO"
        /*0018*/ 	.short	0x0002
        /*001a*/ 	.short	0x005a
        /*001c*/ 	.short	0x0082
	.zero		2


//--------------------- .nv.info                  --------------------------
	.section	.nv.info,"",@"SHT_CUDA_INFO"
	.align	4


	//----- nvinfo : EIATTR_REGCOUNT
	.align		4
        /*0000*/ 	.byte	0x04, 0x2f
        /*0002*/ 	.short	(.L_12 - .L_11)
	.align		4
.L_11:
        /*0004*/ 	.word	index@(_ZN7cutlass13device_kernelINS_4gemm6kernel13GemmUniversalIN4cute5tupleIJiiiiEEENS1_10collective13CollectiveMmaINS1_37MainloopSm90TmaGmmaWarpSpecializedFP8ILi18ENS5_IJNS4_1CILi2EEENSA_ILi4EEENSA_ILi1EEEEEENS1_35KernelTmaWarpSpecializedCooperativeEEENS5_IJNSA_ILi128EEENSA_ILi256EEENSA_ILi32EEEEEENS_12float_e4m3_tENS5_IJlSD_lEEESL_SM_NS4_8TiledMMAINS4_8MMA_AtomIJNS4_4SM904GMMA31MMA_64x256x32_F32E4M3E4M3_SS_TNILNSQ_7ScaleInE1ELSS_1EEEEEENS4_6LayoutINS5_IJSB_SD_SD_EEENS5_IJSD_NSA_ILi0EEESX_EEEEENS5_IJNS4_10UnderscoreES10_S10_EEEEENS4_23SM90_TMA_LOAD_MULTICASTENS4_14ComposedLayoutINS4_7SwizzleILi1ELi4ELi3EEENS4_18smem_ptr_flag_bitsILi8EEENSV_INS5_IJNSA_ILi8EEESJ_EEENS5_IJSJ_SD_EEEEEEEvNS4_8identityES13_S1D_vS1E_EENS_8epilogue10collective6detail29Sm90TmaWarpSpecializedAdapterINS1H_15DefaultEpilogueISL_SM_SM_NS1G_6thread17LinearCombinationISL_Li1EffLNS1L_9ScaleType4KindE0ELNS_15FloatRoundStyleE2ESL_EENS1_15EpilogueDefaultEEEEEvvEEEEvNT_6ParamsE)
        /*0008*/ 	.word	0x000000a8


	//----- nvinfo : EIATTR_FRAME_SIZE
	.align		4
.L_12:
        /*000c*/ 	.byte	0x04, 0x11
        /*000e*/ 	.short	(.L_14 - .L_13)
	.align		4
.L_13:
        /*0010*/ 	.word	index@(_ZN7cutlass13device_kernelINS_4gemm6kernel13GemmUniversalIN4cute5tupleIJiiiiEEENS1_10collective13CollectiveMmaINS1_37MainloopSm90TmaGmmaWarpSpecializedFP8ILi18ENS5_IJNS4_1CILi2EEENSA_ILi4EEENSA_ILi1EEEEEENS1_35KernelTmaWarpSpecializedCooperativeEEENS5_IJNSA_ILi128EEENSA_ILi256EEENSA_ILi32EEEEEENS_12float_e4m3_tENS5_IJlSD_lEEESL_SM_NS4_8TiledMMAINS4_8MMA_AtomIJNS4_4SM904GMMA31MMA_64x256x32_F32E4M3E4M3_SS_TNILNSQ_7ScaleInE1ELSS_1EEEEEENS4_6LayoutINS5_IJSB_SD_SD_EEENS5_IJSD_NSA_ILi0EEESX_EEEEENS5_IJNS4_10UnderscoreES10_S10_EEEEENS4_23SM90_TMA_LOAD_MULTICASTENS4_14ComposedLayoutINS4_7SwizzleILi1ELi4ELi3EEENS4_18smem_ptr_flag_bitsILi8EEENSV_INS5_IJNSA_ILi8EEESJ_EEENS5_IJSJ_SD_EEEEEEEvNS4_8identityES13_S1D_vS1E_EENS_8epilogue10collective6detail29Sm90TmaWarpSpecializedAdapterINS1H_15DefaultEpilogueISL_SM_SM_NS1G_6thread17LinearCombinationISL_Li1EffLNS1L_9ScaleType4KindE0ELNS_15FloatRoundStyleE2ESL_EENS1_15EpilogueDefaultEEEEEvvEEEEvNT_6ParamsE)
        /*0014*/ 	.word	0x00000108


	//----- nvinfo : EIATTR_MIN_STACK_SIZE
	.align		4
.L_14:
        /*0018*/ 	.byte	0x04, 0x12
        /*001a*/ 	.short	(.L_16 - .L_15)
	.align		4
.L_15:
        /*001c*/ 	.word	index@(_ZN7cutlass13device_kernelINS_4gemm6kernel13GemmUniversalIN4cute5tupleIJiiiiEEENS1_10collective13CollectiveMmaINS1_37MainloopSm90TmaGmmaWarpSpecializedFP8ILi18ENS5_IJNS4_1CILi2EEENSA_ILi4EEENSA_ILi1EEEEEENS1_35KernelTmaWarpSpecializedCooperativeEEENS5_IJNSA_ILi128EEENSA_ILi256EEENSA_ILi32EEEEEENS_12float_e4m3_tENS5_IJlSD_lEEESL_SM_NS4_8TiledMMAINS4_8MMA_AtomIJNS4_4SM904GMMA31MMA_64x256x32_F32E4M3E4M3_SS_TNILNSQ_7ScaleInE1ELSS_1EEEEEENS4_6LayoutINS5_IJSB_SD_SD_EEENS5_IJSD_NSA_ILi0EEESX_EEEEENS5_IJNS4_10UnderscoreES10_S10_EEEEENS4_23SM90_TMA_LOAD_MULTICASTENS4_14ComposedLayoutINS4_7SwizzleILi1ELi4ELi3EEENS4_18smem_ptr_flag_bitsILi8EEENSV_INS5_IJNSA_ILi8EEESJ_EEENS5_IJSJ_SD_EEEEEEEvNS4_8identityES13_S1D_vS1E_EENS_8epilogue10collective6detail29Sm90TmaWarpSpecializedAdapterINS1H_15DefaultEpilogueISL_SM_SM_NS1G_6thread17LinearCombinationISL_Li1EffLNS1L_9ScaleType4KindE0ELNS_15FloatRoundStyleE2ESL_EENS1_15EpilogueDefaultEEEEEvvEEEEvNT_6ParamsE)
        /*0020*/ 	.word	0x00000108
.L_16:


//--------------------- .nv.compat                --------------------------
	.section	.nv.compat,"",@"SHT_CUDA_COMPAT_INFO"
	.align	4
        /*0000*/ 	.byte	0x02, 0x09, 0x01, 0x00, 0x02, 0x02, 0x04, 0x00, 0x02, 0x05, 0x05, 0x00, 0x03, 0x07, 0x01, 0x01
        /*0010*/ 	.byte	0x02, 0x03, 0x01, 0x00, 0x02, 0x06, 0x01, 0x00, 0x04, 0x0b, 0x08, 0x00, 0x00, 0x00, 0x00, 0x00
        /*0020*/ 	.byte	0x00, 0x00, 0x00, 0x00


//--------------------- .nv.info._ZN7cutlass13device_kernelINS_4gemm6kernel13GemmUniversalIN4cute5tupleIJiiiiEEENS1_10collective13CollectiveMmaINS1_37MainloopSm90TmaGmmaWarpSpecializedFP8ILi18ENS5_IJNS4_1CILi2EEENSA_ILi4EEENSA_ILi1EEEEEENS1_35KernelTmaWarpSpecializedCooperativeEEENS5_IJNSA_ILi128EEENSA_ILi256EEENSA_ILi32EEEEEENS_12float_e4m3_tENS5_IJlSD_lEEESL_SM_NS4_8TiledMMAINS4_8MMA_AtomIJNS4_4SM904GMMA31MMA_64x256x32_F32E4M3E4M3_SS_TNILNSQ_7ScaleInE1ELSS_1EEEEEENS4_6LayoutINS5_IJSB_SD_SD_EEENS5_IJSD_NSA_ILi0EEESX_EEEEENS5_IJNS4_10UnderscoreES10_S10_EEEEENS4_23SM90_TMA_LOAD_MULTICASTENS4_14ComposedLayoutINS4_7SwizzleILi1ELi4ELi3EEENS4_18smem_ptr_flag_bitsILi8EEENSV_INS5_IJNSA_ILi8EEESJ_EEENS5_IJSJ_SD_EEEEEEEvNS4_8identityES13_S1D_vS1E_EENS_8epilogue10collective6detail29Sm90TmaWarpSpecializedAdapterINS1H_15DefaultEpilogueISL_SM_SM_NS1G_6thread17LinearCombinationISL_Li1EffLNS1L_9ScaleType4KindE0ELNS_15FloatRoundStyleE2ESL_EENS1_15EpilogueDefaultEEEEEvvEEEEvNT_6ParamsE --------------------------
	.section	.nv.info._ZN7cutlass13device_kernelINS_4gemm6kernel13GemmUniversalIN4cute5tupleIJiiiiEEENS1_10collective13CollectiveMmaINS1_37MainloopSm90TmaGmmaWarpSpecializedFP8ILi18ENS5_IJNS4_1CILi2EEENSA_ILi4EEENSA_ILi1EEEEEENS1_35KernelTmaWarpSpecializedCooperativeEEENS5_IJNSA_ILi128EEENSA_ILi256EEENSA_ILi32EEEEEENS_12float_e4m3_tENS5_IJlSD_lEEESL_SM_NS4_8TiledMMAINS4_8MMA_AtomIJNS4_4SM904GMMA31MMA_64x256x32_F32E4M3E4M3_SS_TNILNSQ_7ScaleInE1ELSS_1EEEEEENS4_6LayoutINS5_IJSB_SD_SD_EEENS5_IJSD_NSA_ILi0EEESX_EEEEENS5_IJNS4_10UnderscoreES10_S10_EEEEENS4_23SM90_TMA_LOAD_MULTICASTENS4_14ComposedLayoutINS4_7SwizzleILi1ELi4ELi3EEENS4_18smem_ptr_flag_bitsILi8EEENSV_INS5_IJNSA_ILi8EEESJ_EEENS5_IJSJ_SD_EEEEEEEvNS4_8identityES13_S1D_vS1E_EENS_8epilogue10collective6detail29Sm90TmaWarpSpecializedAdapterINS1H_15DefaultEpilogueISL_SM_SM_NS1G_6thread17LinearCombinationISL_Li1EffLNS1L_9ScaleType4KindE0ELNS_15FloatRoundStyleE2ESL_EENS1_15EpilogueDefaultEEEEEvvEEEEvNT_6ParamsE,"",@"SHT_CUDA_INFO"
	.sectionflags	@""
	.align	4


	//----- nvinfo : EIATTR_CUDA_API_VERSION
	.align		4
        /*0000*/ 	.byte	0x04, 0x37
        /*0002*/ 	.short	(.L_18 - .L_17)
.L_17:
        /*0004*/ 	.word	0x00000082


	//----- nvinfo : EIATTR_KPARAM_INFO
	.align		4
.L_18:
        /*0008*/ 	.byte	0x04, 0x17
        /*000a*/ 	.short	(.L_20 - .L_19)
.L_19:
        /*000c*/ 	.word	0x00000000
        /*0010*/ 	.short	0x0000
        /*0012*/ 	.short	0x0070
        /*0014*/ 	.byte	0x00, 0xf0, 0x01, 0x10


	//----- nvinfo : EIATTR_SPARSE_MMA_MASK
	.align		4
.L_20:
        /*0018*/ 	.byte	0x03, 0x50
        /*001a*/ 	.short	0x0000


	//----- nvinfo : EIATTR_MAXREG_COUNT
	.align		4
        /*001c*/ 	.byte	0x03, 0x1b
        /*001e*/ 	.short	0x00a8


	//----- nvinfo : EIATTR_NUM_BARRIERS
	.align		4
        /*0020*/ 	.byte	0x02, 0x4c
        /*0022*/ 	.byte	0x01
	.zero		1


	//----- nvinfo : EIATTR_ANNOTATIONS
	.align		4
        /*0024*/ 	.byte	0x04, 0x55
        /*0026*/ 	.short	(.L_22 - .L_21)


	//   ....[0]....
.L_21:
        /*0028*/ 	.word	0x00000001
        /*002c*/ 	.byte	0x00, 0x09, 0x00, 0x00, 0x01, 0x00, 0x00, 0x00, 0xf0, 0x09, 0x00, 0x00, 0x01, 0x00, 0x00, 0x00
        /* <DEDUP_REMOVED lines=198> */
        /*0c9c*/ 	.byte	0x70, 0x0d, 0x01, 0x00


	//----- nvinfo : EIATTR_MERCURY_ISA_VERSION
	.align		4
.L_22:
        /*0ca0*/ 	.byte	0x03, 0x5f
        /*0ca2*/ 	.short	0x0101


	//----- nvinfo : EIATTR_INT_WARP_WIDE_INSTR_OFFSETS
	.align		4
        /*0ca4*/ 	.byte	0x04, 0x31
        /*0ca6*/ 	.short	(.L_24 - .L_23)


	//   ....[0]....
.L_23:
        /*0ca8*/ 	.word	0x00000740


	//   ....[1]....
        /*0cac*/ 	.word	0x00000760


	//   ....[2]....
        /*0cb0*/ 	.word	0x000008d0


	//----- nvinfo : EIATTR_COOP_GROUP_MASK_REGIDS
	.align		4
.L_24:
        /*0cb4*/ 	.byte	0x04, 0x29
        /*0cb6*/ 	.short	(.L_26 - .L_25)


	//   ....[0]....
.L_25:
        /*0cb8*/ 	.word	0xffffffff


	//   ....[1]....
        /*0cbc*/ 	.word	0xffffffff


	//   ....[2]....
        /*0cc0*/ 	.word	0xffffffff


	//   ....[3]....
        /*0cc4*/ 	.word	0xffffffff


	//   ....[4]....
        /*0cc8*/ 	.word	0xffffffff


	//   ....[5]....
        /*0ccc*/ 	.word	0xffffffff


	//----- nvinfo : EIATTR_COOP_GROUP_INSTR_OFFSETS
	.align		4
.L_26:
        /*0cd0*/ 	.byte	0x04, 0x28
        /*0cd2*/ 	.short	(.L_28 - .L_27)


	//   ....[0]....
.L_27:
        /*0cd4*/ 	.word	0x00000070


	//   ....[1]....
        /*0cd8*/ 	.word	0x00000080


	//   ....[2]....
        /*0cdc*/ 	.word	0x000001a0


	//   ....[3]....
        /*0ce0*/ 	.word	0x000005b0


	//   ....[4]....
        /*0ce4*/ 	.word	0x00000a30


	//   ....[5]....
        /*0ce8*/ 	.word	0x000017b0


	//----- nvinfo : EIATTR_REG_RECONFIG
	.align		4
.L_28:
        /*0cec*/ 	.byte	0x01, 0x54
	.zero		2


	//----- nvinfo : EIATTR_MBARRIER_INSTR_OFFSETS
	.align		4
        /*0cf0*/ 	.byte	0x04, 0x39
        /*0cf2*/ 	.short	(.L_30 - .L_29)


	//   ....[0]....
.L_29:
        /*0cf4*/ 	.word	0x00000340
        /*0cf8*/ 	.word	0x000000ff
        /*0cfc*/ 	.word	0x00000000
        /*0d00*/ 	.short	0x0100
        /*0d02*/ 	.byte	0x09
	.zero		1


	//   ....[1]....
        /*0d04*/ 	.word	0x00000350
        /*0d08*/ 	.word	0x000000ff
        /*0d0c*/ 	.word	0x00000090
        /*0d10*/ 	.short	0x0100
        /*0d12*/ 	.byte	0x09
	.zero		1


	//   ....[2]....
        /*0d14*/ 	.word	0x00000360
        /*0d18*/ 	.word	0x000000ff
        /*0d1c*/ 	.word	0x00000008
        /*0d20*/ 	.short	0x0100
        /*0d22*/ 	.byte	0x09
	.zero		1


	//   ....[3]....
        /*0d24*/ 	.word	0x00000370
        /*0d28*/ 	.word	0x000000ff
        /*0d2c*/ 	.word	0x00000098
        /*0d30*/ 	.short	0x0100
        /*0d32*/ 	.byte	0x09
	.zero		1


	//   ....[4]....
        /*0d34*/ 	.word	0x00000380
        /*0d38*/ 	.word	0x000000ff
        /*0d3c*/ 	.word	0x00000010
        /*0d40*/ 	.short	0x0100
        /*0d42*/ 	.byte	0x09
	.zero		1


	//   ....[5]....
        /*0d44*/ 	.word	0x00000390
        /*0d48*/ 	.word	0x000000ff
        /*0d4c*/ 	.word	0x000000a0
        /*0d50*/ 	.short	0x0100
        /*0d52*/ 	.byte	0x09
	.zero		1


	//   ....[6]....
        /*0d54*/ 	.word	0x000003a0
        /*0d58*/ 	.word	0x000000ff
        /*0d5c*/ 	.word	0x00000018
        /*0d60*/ 	.short	0x0100
        /*0d62*/ 	.byte	0x09
	.zero		1


	//   ....[7]....
        /*0d64*/ 	.word	0x000003b0
        /*0d68*/ 	.word	0x000000ff
        /*0d6c*/ 	.word	0x000000a8
        /*0d70*/ 	.short	0x0100
        /*0d72*/ 	.byte	0x09
	.zero		1


	//   ....[8]....
        /*0d74*/ 	.word	0x000003c0
        /*0d78*/ 	.word	0x000000ff
        /*0d7c*/ 	.word	0x00000020
        /*0d80*/ 	.short	0x0100
        /*0d82*/ 	.byte	0x09
	.zero		1


	//   ....[9]....
        /*0d84*/ 	.word	0x000003d0
        /*0d88*/ 	.word	0x000000ff
        /*0d8c*/ 	.word	0x000000b0
        /*0d90*/ 	.short	0x0100
        /*0d92*/ 	.byte	0x09
	.zero		1


	//   ....[10]....
        /*0d94*/ 	.word	0x000003e0
        /*0d98*/ 	.word	0x000000ff
        /*0d9c*/ 	.word	0x00000028
        /*0da0*/ 	.short	0x0100
        /*0da2*/ 	.byte	0x09
	.zero		1


	//   ....[11]....
        /*0da4*/ 	.word	0x000003f0
        /*0da8*/ 	.word	0x000000ff
        /*0dac*/ 	.word	0x000000b8
        /*0db0*/ 	.short	0x0100
        /*0db2*/ 	.byte	0x09
	.zero		1


	//   ....[12]....
        /*0db4*/ 	.word	0x00000400
        /*0db8*/ 	.word	0x000000ff
        /*0dbc*/ 	.word	0x00000030
        /*0dc0*/ 	.short	0x0100
        /*0dc2*/ 	.byte	0x09
	.zero		1


	//   ....[13]....
        /*0dc4*/ 	.word	0x00000410
        /*0dc8*/ 	.word	0x000000ff
        /*0dcc*/ 	.word	0x000000c0
        /*0dd0*/ 	.short	0x0100
        /*0dd2*/ 	.byte	0x09
	.zero		1


	//   ....[14]....
        /*0dd4*/ 	.word	0x00000420
        /*0dd8*/ 	.word	0x000000ff
        /*0ddc*/ 	.word	0x00000038
        /*0de0*/ 	.short	0x0100
        /*0de2*/ 	.byte	0x09
	.zero		1


	//   ....[15]....
        /*0de4*/ 	.word	0x00000430
        /*0de8*/ 	.word	0x000000ff
        /*0dec*/ 	.word	0x000000c8
        /*0df0*/ 	.short	0x0100
        /*0df2*/ 	.byte	0x09
	.zero		1


	//   ....[16]....
        /*0df4*/ 	.word	0x00000440
        /*0df8*/ 	.word	0x000000ff
        /*0dfc*/ 	.word	0x00000040
        /*0e00*/ 	.short	0x0100
        /*0e02*/ 	.byte	0x09
	.zero		1


	//   ....[17]....
        /*0e04*/ 	.word	0x00000450
        /*0e08*/ 	.word	0x000000ff
        /*0e0c*/ 	.word	0x000000d0
        /*0e10*/ 	.short	0x0100
        /*0e12*/ 	.byte	0x09
	.zero		1


	//   ....[18]....
        /*0e14*/ 	.word	0x00000460
        /*0e18*/ 	.word	0x000000ff
        /*0e1c*/ 	.word	0x00000048
        /*0e20*/ 	.short	0x0100
        /*0e22*/ 	.byte	0x09
	.zero		1


	//   ....[19]....
        /*0e24*/ 	.word	0x00000470
        /*0e28*/ 	.word	0x000000ff
        /*0e2c*/ 	.word	0x000000d8
        /*0e30*/ 	.short	0x0100
        /*0e32*/ 	.byte	0x09
	.zero		1


	//   ....[20]....
        /*0e34*/ 	.word	0x00000480
        /*0e38*/ 	.word	0x000000ff
        /*0e3c*/ 	.word	0x00000050
        /*0e40*/ 	.short	0x0100
        /*0e42*/ 	.byte	0x09
	.zero		1


	//   ....[21]....
        /*0e44*/ 	.word	0x00000490
        /*0e48*/ 	.word	0x000000ff
        /*0e4c*/ 	.word	0x000000e0
        /*0e50*/ 	.short	0x0100
        /*0e52*/ 	.byte	0x09
	.zero		1


	//   ....[22]....
        /*0e54*/ 	.word	0x000004a0
        /*0e58*/ 	.word	0x000000ff
        /*0e5c*/ 	.word	0x00000058
        /*0e60*/ 	.short	0x0100
        /*0e62*/ 	.byte	0x09
	.zero		1


	//   ....[23]....
        /*0e64*/ 	.word	0x000004b0
        /*0e68*/ 	.word	0x000000ff
        /*0e6c*/ 	.word	0x000000e8
        /*0e70*/ 	.short	0x0100
        /*0e72*/ 	.byte	0x09
	.zero		1


	//   ....[24]....
        /*0e74*/ 	.word	0x000004c0
        /*0e78*/ 	.word	0x000000ff
        /*0e7c*/ 	.word	0x00000060
        /*0e80*/ 	.short	0x0100
        /*0e82*/ 	.byte	0x09
	.zero		1


	//   ....[25]....
        /*0e84*/ 	.word	0x000004d0
        /*0e88*/ 	.word	0x000000ff
        /*0e8c*/ 	.word	0x000000f0
        /*0e90*/ 	.short	0x0100
        /*0e92*/ 	.byte	0x09
	.zero		1


	//   ....[26]....
        /*0e94*/ 	.word	0x000004e0
        /*0e98*/ 	.word	0x000000ff
        /*0e9c*/ 	.word	0x00000068
        /*0ea0*/ 	.short	0x0100
        /*0ea2*/ 	.byte	0x09
	.zero		1


	//   ....[27]....
        /*0ea4*/ 	.word	0x000004f0
        /*0ea8*/ 	.word	0x000000ff
        /*0eac*/ 	.word	0x000000f8
        /*0eb0*/ 	.short	0x0100
        /*0eb2*/ 	.byte	0x09
	.zero		1


	//   ....[28]....
        /*0eb4*/ 	.word	0x00000500
        /*0eb8*/ 	.word	0x000000ff
        /*0ebc*/ 	.word	0x00000070
        /*0ec0*/ 	.short	0x0100
        /*0ec2*/ 	.byte	0x09
	.zero		1


	//   ....[29]....
        /*0ec4*/ 	.word	0x00000510
        /*0ec8*/ 	.word	0x000000ff
        /*0ecc*/ 	.word	0x00000100
        /*0ed0*/ 	.short	0x0100
        /*0ed2*/ 	.byte	0x09
	.zero		1


	//   ....[30]....
        /*0ed4*/ 	.word	0x00000520
        /*0ed8*/ 	.word	0x000000ff
        /*0edc*/ 	.word	0x00000078
        /*0ee0*/ 	.short	0x0100
        /*0ee2*/ 	.byte	0x09
	.zero		1


	//   ....[31]....
        /*0ee4*/ 	.word	0x00000530
        /*0ee8*/ 	.word	0x000000ff
        /*0eec*/ 	.word	0x00000108
        /*0ef0*/ 	.short	0x0100
        /*0ef2*/ 	.byte	0x09
	.zero		1


	//   ....[32]....
        /*0ef4*/ 	.word	0x00000540
        /*0ef8*/ 	.word	0x000000ff
        /*0efc*/ 	.word	0x00000080
        /*0f00*/ 	.short	0x0100
        /*0f02*/ 	.byte	0x09
	.zero		1


	//   ....[33]....
        /*0f04*/ 	.word	0x00000550
        /*0f08*/ 	.word	0x000000ff
        /*0f0c*/ 	.word	0x00000110
        /*0f10*/ 	.short	0x0100
        /*0f12*/ 	.byte	0x09
	.zero		1


	//   ....[34]....
        /*0f14*/ 	.word	0x00000560
        /*0f18*/ 	.word	0x000000ff
        /*0f1c*/ 	.word	0x00000088
        /*0f20*/ 	.short	0x0100
        /*0f22*/ 	.byte	0x09
	.zero		1


	//   ....[35]....
        /*0f24*/ 	.word	0x00000570
        /*0f28*/ 	.word	0x000000ff
        /*0f2c*/ 	.word	0x00000118
        /*0f30*/ 	.short	0x0100
        /*0f32*/ 	.byte	0x09
	.zero		1


	//   ....[36]....
        /*0f34*/ 	.word	0x00000960
        /*0f38*/ 	.word	0x000000ff
        /*0f3c*/ 	.word	0x00000130
        /*0f40*/ 	.short	0x0100
        /*0f42*/ 	.byte	0x06
	.zero		1


	//   ....[37]....
        /*0f44*/ 	.word	0x000009d0
        /*0f48*/ 	.word	0x000000ff
        /*0f4c*/ 	.word	0x00000138
        /*0f50*/ 	.short	0x0100
        /*0f52*/ 	.byte	0x06
	.zero		1


	//   ....[38]....
        /*0f54*/ 	.word	0x00001fc0
        /*0f58*/ 	.word	0x000000ff
        /*0f5c*/ 	.word	0x00000000
        /*0f60*/ 	.short	0x010a
        /*0f62*/ 	.byte	0x06
	.zero		1


	//   ....[39]....
        /*0f64*/ 	.word	0x00002000
        /*0f68*/ 	.word	0x000000ff
        /*0f6c*/ 	.word	0x00000000
        /*0f70*/ 	.short	0x010a
        /*0f72*/ 	.byte	0x06
	.zero		1


	//   ....[40]....
        /*0f74*/ 	.word	0x000031c0
        /*0f78*/ 	.word	0x000000ff
        /*0f7c*/ 	.word	0x00000000
        /*0f80*/ 	.short	0x010a
        /*0f82*/ 	.byte	0x09
	.zero		1


	//   ....[41]....
        /*0f84*/ 	.word	0x00003200
        /*0f88*/ 	.word	0x000000ff
        /*0f8c*/ 	.word	0x00000000
        /*0f90*/ 	.short	0x010a
        /*0f92*/ 	.byte	0x09
	.zero		1


	//   ....[42]....
        /*0f94*/ 	.word	0x00004240
        /*0f98*/ 	.word	0x000000e5
        /*0f9c*/ 	.word	0x00000000
        /*0fa0*/ 	.short	0x0101
        /*0fa2*/ 	.byte	0x3f
	.zero		1


	//   ....[43]....
        /*0fa4*/ 	.word	0x00005460
        /*0fa8*/ 	.word	0x00000018
        /*0fac*/ 	.word	0x00000000
        /*0fb0*/ 	.short	0x0101
        /*0fb2*/ 	.byte	0x3f
	.zero		1


	//   ....[44]....
        /*0fb4*/ 	.word	0x0000f770
        /*0fb8*/ 	.word	0x0000000b
        /*0fbc*/ 	.word	0x00000090
        /*0fc0*/ 	.short	0x010a
        /*0fc2*/ 	.byte	0x3f
	.zero		1


	//   ....[45]....
        /*0fc4*/ 	.word	0x0000fb60
        /*0fc8*/ 	.word	0x00000004
        /*0fcc*/ 	.word	0x00000138
        /*0fd0*/ 	.short	0x0101
        /*0fd2*/ 	.byte	0x3f
	.zero		1


	//   ....[46]....
        /*0fd4*/ 	.word	0x000102e0
        /*0fd8*/ 	.word	0x00000007
        /*0fdc*/ 	.word	0x00000000
        /*0fe0*/ 	.short	0x010a
        /*0fe2*/ 	.byte	0x3f
	.zero		1


	//   ....[47]....
        /*0fe4*/ 	.word	0x00010360
        /*0fe8*/ 	.word	0x00000009
        /*0fec*/ 	.word	0x00000000
        /*0ff0*/ 	.short	0x010a
        /*0ff2*/ 	.byte	0x3f
	.zero		1


	//   ....[48]....
        /*0ff4*/ 	.word	0x000103f0
        /*0ff8*/ 	.word	0x00000006
        /*0ffc*/ 	.word	0x00000000
        /*1000*/ 	.short	0x010a
        /*1002*/ 	.byte	0x3f
	.zero		1


	//   ....[49]....
        /*1004*/ 	.word	0x00010480
        /*1008*/ 	.word	0x00000009
        /*100c*/ 	.word	0x00000000
        /*1010*/ 	.short	0x010a
        /*1012*/ 	.byte	0x3f
	.zero		1


	//   ....[50]....
        /*1014*/ 	.word	0x00010510
        /*1018*/ 	.word	0x00000006
        /*101c*/ 	.word	0x00000000
        /*1020*/ 	.short	0x010a
        /*1022*/ 	.byte	0x3f
	.zero		1


	//   ....[51]....
        /*1024*/ 	.word	0x000105a0
        /*1028*/ 	.word	0x00000009
        /*102c*/ 	.word	0x00000000
        /*1030*/ 	.short	0x010a
        /*1032*/ 	.byte	0x3f
	.zero		1


	//   ....[52]....
        /*1034*/ 	.word	0x00010630
        /*1038*/ 	.word	0x00000006
        /*103c*/ 	.word	0x00000000
        /*1040*/ 	.short	0x010a
        /*1042*/ 	.byte	0x3f
	.zero		1


	//   ....[53]....
        /*1044*/ 	.word	0x000106c0
        /*1048*/ 	.word	0x00000009
        /*104c*/ 	.word	0x00000000
        /*1050*/ 	.short	0x010a
        /*1052*/ 	.byte	0x3f
	.zero		1


	//   ....[54]....
        /*1054*/ 	.word	0x00010750
        /*1058*/ 	.word	0x00000006
        /*105c*/ 	.word	0x00000000
        /*1060*/ 	.short	0x010a
        /*1062*/ 	.byte	0x3f
	.zero		1


	//   ....[55]....
        /*1064*/ 	.word	0x000107e0
        /*1068*/ 	.word	0x00000009
        /*106c*/ 	.word	0x00000000
        /*1070*/ 	.short	0x010a
        /*1072*/ 	.byte	0x3f
	.zero		1


	//   ....[56]....
        /*1074*/ 	.word	0x00010870
        /*1078*/ 	.word	0x00000006
        /*107c*/ 	.word	0x00000000
        /*1080*/ 	.short	0x010a
        /*1082*/ 	.byte	0x3f
	.zero		1


	//   ....[57]....
        /*1084*/ 	.word	0x00010900
        /*1088*/ 	.word	0x00000009
        /*108c*/ 	.word	0x00000000
        /*1090*/ 	.short	0x010a
        /*1092*/ 	.byte	0x3f
	.zero		1


	//   ....[58]....
        /*1094*/ 	.word	0x00010990
        /*1098*/ 	.word	0x00000006
        /*109c*/ 	.word	0x00000000
        /*10a0*/ 	.short	0x010a
        /*10a2*/ 	.byte	0x3f
	.zero		1


	//   ....[59]....
        /*10a4*/ 	.word	0x00010a20
        /*10a8*/ 	.word	0x00000009
        /*10ac*/ 	.word	0x00000000
        /*10b0*/ 	.short	0x010a
        /*10b2*/ 	.byte	0x3f
	.zero		1


	//   ....[60]....
        /*10b4*/ 	.word	0x00010ab0
        /*10b8*/ 	.word	0x00000006
        /*10bc*/ 	.word	0x00000000
        /*10c0*/ 	.short	0x010a
        /*10c2*/ 	.byte	0x3f
	.zero		1


	//   ....[61]....
        /*10c4*/ 	.word	0x00010b40
        /*10c8*/ 	.word	0x00000009
        /*10cc*/ 	.word	0x00000000
        /*10d0*/ 	.short	0x010a
        /*10d2*/ 	.byte	0x3f
	.zero		1


	//   ....[62]....
        /*10d4*/ 	.word	0x00010bd0
        /*10d8*/ 	.word	0x00000006
        /*10dc*/ 	.word	0x00000000
        /*10e0*/ 	.short	0x010a
        /*10e2*/ 	.byte	0x3f
	.zero		1


	//   ....[63]....
        /*10e4*/ 	.word	0x00010c60
        /*10e8*/ 	.word	0x00000003
        /*10ec*/ 	.word	0x00000000
        /*10f0*/ 	.short	0x010a
        /*10f2*/ 	.byte	0x3f
	.zero		1


	//   ....[64]....
        /*10f4*/ 	.word	0x00010cd0
        /*10f8*/ 	.word	0x00000003
        /*10fc*/ 	.word	0x00000000
        /*1100*/ 	.short	0x010a
        /*1102*/ 	.byte	0x3f
	.zero		1


	//   ....[65]....
        /*1104*/ 	.word	0x00010d40
        /*1108*/ 	.word	0x00000000
        /*110c*/ 	.word	0x00000000
        /*1110*/ 	.short	0x010a
        /*1112*/ 	.byte	0x3f
	.zero		1


	//   ....[66]....
        /*1114*/ 	.word	0x00010e20
        /*1118*/ 	.word	0x0000000b
        /*111c*/ 	.word	0x00000090
        /*1120*/ 	.short	0x010a
        /*1122*/ 	.byte	0x3f
	.zero		1


	//   ....[67]....
        /*1124*/ 	.word	0x00010ef0
        /*1128*/ 	.word	0x00000007
        /*112c*/ 	.word	0x00000000
        /*1130*/ 	.short	0x010a
        /*1132*/ 	.byte	0x3f
	.zero		1


	//   ....[68]....
        /*1134*/ 	.word	0x00010f40
        /*1138*/ 	.word	0x00000009
        /*113c*/ 	.word	0x00000000
        /*1140*/ 	.short	0x010a
        /*1142*/ 	.byte	0x3f
	.zero		1


	//   ....[69]....
        /*1144*/ 	.word	0x00010f90
        /*1148*/ 	.word	0x00000006
        /*114c*/ 	.word	0x00000000
        /*1150*/ 	.short	0x010a
        /*1152*/ 	.byte	0x3f
	.zero		1


	//   ....[70]....
        /*1154*/ 	.word	0x00010fe0
        /*1158*/ 	.word	0x00000009
        /*115c*/ 	.word	0x00000000
        /*1160*/ 	.short	0x010a
        /*1162*/ 	.byte	0x3f
	.zero		1


	//   ....[71]....
        /*1164*/ 	.word	0x00011030
        /*1168*/ 	.word	0x00000006
        /*116c*/ 	.word	0x00000000
        /*1170*/ 	.short	0x010a
        /*1172*/ 	.byte	0x3f
	.zero		1


	//   ....[72]....
        /*1174*/ 	.word	0x00011080
        /*1178*/ 	.word	0x00000009
        /*117c*/ 	.word	0x00000000
        /*1180*/ 	.short	0x010a
        /*1182*/ 	.byte	0x3f
	.zero		1


	//   ....[73]....
        /*1184*/ 	.word	0x000110d0
        /*1188*/ 	.word	0x00000006
        /*118c*/ 	.word	0x00000000
        /*1190*/ 	.short	0x010a
        /*1192*/ 	.byte	0x3f
	.zero		1


	//   ....[74]....
        /*1194*/ 	.word	0x00011120
        /*1198*/ 	.word	0x00000009
        /*119c*/ 	.word	0x00000000
        /*11a0*/ 	.short	0x010a
        /*11a2*/ 	.byte	0x3f
	.zero		1


	//   ....[75]....
        /*11a4*/ 	.word	0x00011170
        /*11a8*/ 	.word	0x00000006
        /*11ac*/ 	.word	0x00000000
        /*11b0*/ 	.short	0x010a
        /*11b2*/ 	.byte	0x3f
	.zero		1


	//   ....[76]....
        /*11b4*/ 	.word	0x000111c0
        /*11b8*/ 	.word	0x00000009
        /*11bc*/ 	.word	0x00000000
        /*11c0*/ 	.short	0x010a
        /*11c2*/ 	.byte	0x3f
	.zero		1


	//   ....[77]....
        /*11c4*/ 	.word	0x00011210
        /*11c8*/ 	.word	0x00000006
        /*11cc*/ 	.word	0x00000000
        /*11d0*/ 	.short	0x010a
        /*11d2*/ 	.byte	0x3f
	.zero		1


	//   ....[78]....
        /*11d4*/ 	.word	0x00011260
        /*11d8*/ 	.word	0x00000009
        /*11dc*/ 	.word	0x00000000
        /*11e0*/ 	.short	0x010a
        /*11e2*/ 	.byte	0x3f
	.zero		1


	//   ....[79]....
        /*11e4*/ 	.word	0x000112b0
        /*11e8*/ 	.word	0x00000006
        /*11ec*/ 	.word	0x00000000
        /*11f0*/ 	.short	0x010a
        /*11f2*/ 	.byte	0x3f
	.zero		1


	//   ....[80]....
        /*11f4*/ 	.word	0x00011300
        /*11f8*/ 	.word	0x00000009
        /*11fc*/ 	.word	0x00000000
        /*1200*/ 	.short	0x010a
        /*1202*/ 	.byte	0x3f
	.zero		1


	//   ....[81]....
        /*1204*/ 	.word	0x00011350
        /*1208*/ 	.word	0x00000006
        /*120c*/ 	.word	0x00000000
        /*1210*/ 	.short	0x010a
        /*1212*/ 	.byte	0x3f
	.zero		1


	//   ....[82]....
        /*1214*/ 	.word	0x000113a0
        /*1218*/ 	.word	0x00000009
        /*121c*/ 	.word	0x00000000
        /*1220*/ 	.short	0x010a
        /*1222*/ 	.byte	0x3f
	.zero		1


	//   ....[83]....
        /*1224*/ 	.word	0x000113f0
        /*1228*/ 	.word	0x00000006
        /*122c*/ 	.word	0x00000000
        /*1230*/ 	.short	0x010a
        /*1232*/ 	.byte	0x3f
	.zero		1


	//----- nvinfo : EIATTR_NUM_MBARRIERS
	.align		4
.L_30:
        /*1234*/ 	.byte	0x03, 0x38
        /*1236*/ 	.short	0x0026


	//----- nvinfo : EIATTR_EXIT_INSTR_OFFSETS
	.align		4
        /*1238*/ 	.byte	0x04, 0x1c
        /*123a*/ 	.short	(.L_32 - .L_31)


	//   ....[0]....
.L_31:
        /*123c*/ 	.word	0x00000bc0


	//   ....[1]....
        /*1240*/ 	.word	0x00001450


	//   ....[2]....
        /*1244*/ 	.word	0x0000ed80


	//   ....[3]....
        /*1248*/ 	.word	0x0000f310


	//   ....[4]....
        /*124c*/ 	.word	0x00010cb0


	//----- nvinfo : EIATTR_MAX_THREADS
	.align		4
.L_32:
        /*1250*/ 	.byte	0x04, 0x05
        /*1252*/ 	.short	(.L_34 - .L_33)
.L_33:
        /*1254*/ 	.word	0x00000180
        /*1258*/ 	.word	0x00000001
        /*125c*/ 	.word	0x00000001


	//----- nvinfo : EIATTR_CRS_STACK_SIZE
	.align		4
.L_34:
        /*1260*/ 	.byte	0x04, 0x1e
        /*1262*/ 	.short	(.L_36 - .L_35)
.L_35:
        /*1264*/ 	.word	0x00000000


	//----- nvinfo : EIATTR_CBANK_PARAM_SIZE
	.align		4
.L_36:
        /*1268*/ 	.byte	0x03, 0x19
        /*126a*/ 	.short	0x0470


	//----- nvinfo : EIATTR_PARAM_CBANK
	.align		4
        /*126c*/ 	.byte	0x04, 0x0a
        /*126e*/ 	.short	(.L_38 - .L_37)
	.align		4
.L_37:
        /*1270*/ 	.word	index@(.nv.constant0._ZN7cutlass13device_kernelINS_4gemm6kernel13GemmUniversalIN4cute5tupleIJiiiiEEENS1_10collective13CollectiveMmaINS1_37MainloopSm90TmaGmmaWarpSpecializedFP8ILi18ENS5_IJNS4_1CILi2EEENSA_ILi4EEENSA_ILi1EEEEEENS1_35KernelTmaWarpSpecializedCooperativeEEENS5_IJNSA_ILi128EEENSA_ILi256EEENSA_ILi32EEEEEENS_12float_e4m3_tENS5_IJlSD_lEEESL_SM_NS4_8TiledMMAINS4_8MMA_AtomIJNS4_4SM904GMMA31MMA_64x256x32_F32E4M3E4M3_SS_TNILNSQ_7ScaleInE1ELSS_1EEEEEENS4_6LayoutINS5_IJSB_SD_SD_EEENS5_IJSD_NSA_ILi0EEESX_EEEEENS5_IJNS4_10UnderscoreES10_S10_EEEEENS4_23SM90_TMA_LOAD_MULTICASTENS4_14ComposedLayoutINS4_7SwizzleILi1ELi4ELi3EEENS4_18smem_ptr_flag_bitsILi8EEENSV_INS5_IJNSA_ILi8EEESJ_EEENS5_IJSJ_SD_EEEEEEEvNS4_8identityES13_S1D_vS1E_EENS_8epilogue10collective6detail29Sm90TmaWarpSpecializedAdapterINS1H_15DefaultEpilogueISL_SM_SM_NS1G_6thread17LinearCombinationISL_Li1EffLNS1L_9ScaleType4KindE0ELNS_15FloatRoundStyleE2ESL_EENS1_15EpilogueDefaultEEEEEvvEEEEvNT_6ParamsE)
        /*1274*/ 	.short	0x0210
        /*1276*/ 	.short	0x0470


	//----- nvinfo : EIATTR_SW_WAR
	.align		4
.L_38:
        /*1278*/ 	.byte	0x04, 0x36
        /*127a*/ 	.short	(.L_40 - .L_39)
.L_39:
        /*127c*/ 	.word	0x00000008
.L_40:


//--------------------- .nv.callgraph             --------------------------
	.section	.nv.callgraph,"",@"SHT_CUDA_CALLGRAPH"
	.align	4
	.sectionentsize	8
	.align		4
        /*0000*/ 	.word	0x00000000
	.align		4
        /*0004*/ 	.word	0xffffffff
	.align		4
        /*0008*/ 	.word	0x00000000
	.align		4
        /*000c*/ 	.word	0xfffffffe
	.align		4
        /*0010*/ 	.word	0x00000000
	.align		4
        /*0014*/ 	.word	0xfffffffd
	.align		4
        /*0018*/ 	.word	0x00000000
	.align		4
        /*001c*/ 	.word	0xfffffffc


//--------------------- .nv.constant4             --------------------------
	.section	.nv.constant4,"a",@progbits
	.align	8
	.align		8
.nv.constant4:
        /*0000*/ 	.dword	_ZN40_INTERNAL_898c2e56_4_k_cu_c5ee3d73_180134cuda3std3__45__cpo5beginE
	.align		8
        /*0008*/ 	.dword	_ZN40_INTERNAL_898c2e56_4_k_cu_c5ee3d73_180134cuda3std3__45__cpo3endE
	.align		8
        /*0010*/ 	.dword	_ZN40_INTERNAL_898c2e56_4_k_cu_c5ee3d73_180134cuda3std3__45__cpo6cbeginE
	.align		8
        /*0018*/ 	.dword	_ZN40_INTERNAL_898c2e56_4_k_cu_c5ee3d73_180134cuda3std3__45__cpo4cendE
	.align		8
        /*0020*/ 	.dword	_ZN40_INTERNAL_898c2e56_4_k_cu_c5ee3d73_180134cuda3std3__442_GLOBAL__N__898c2e56_4_k_cu_c5ee3d73_180136ignoreE
	.align		8
        /*0028*/ 	.dword	_ZN40_INTERNAL_898c2e56_4_k_cu_c5ee3d73_180134cuda3std3__419piecewise_constructE
	.align		8
        /*0030*/ 	.dword	_ZN40_INTERNAL_898c2e56_4_k_cu_c5ee3d73_180134cuda3std3__48in_placeE
	.align		8
        /*0038*/ 	.dword	_ZN40_INTERNAL_898c2e56_4_k_cu_c5ee3d73_180134cuda3std6ranges3__45__cpo4swapE
	.align		8
        /*0040*/ 	.dword	_ZN40_INTERNAL_898c2e56_4_k_cu_c5ee3d73_180134cuda3std6ranges3__45__cpo9iter_moveE
	.align		8
        /*0048*/ 	.dword	_ZN40_INTERNAL_898c2e56_4_k_cu_c5ee3d73_180134cute7productE
	.align		8
        /*0050*/ 	.dword	_ZN40_INTERNAL_898c2e56_4_k_cu_c5ee3d73_180134cute1_E


//--------------------- .text._ZN7cutlass13device_kernelINS_4gemm6kernel13GemmUniversalIN4cute5tupleIJiiiiEEENS1_10collective13CollectiveMmaINS1_37MainloopSm90TmaGmmaWarpSpecializedFP8ILi18ENS5_IJNS4_1CILi2EEENSA_ILi4EEENSA_ILi1EEEEEENS1_35KernelTmaWarpSpecializedCooperativeEEENS5_IJNSA_ILi128EEENSA_ILi256EEENSA_ILi32EEEEEENS_12float_e4m3_tENS5_IJlSD_lEEESL_SM_NS4_8TiledMMAINS4_8MMA_AtomIJNS4_4SM904GMMA31MMA_64x256x32_F32E4M3E4M3_SS_TNILNSQ_7ScaleInE1ELSS_1EEEEEENS4_6LayoutINS5_IJSB_SD_SD_EEENS5_IJSD_NSA_ILi0EEESX_EEEEENS5_IJNS4_10UnderscoreES10_S10_EEEEENS4_23SM90_TMA_LOAD_MULTICASTENS4_14ComposedLayoutINS4_7SwizzleILi1ELi4ELi3EEENS4_18smem_ptr_flag_bitsILi8EEENSV_INS5_IJNSA_ILi8EEESJ_EEENS5_IJSJ_SD_EEEEEEEvNS4_8identityES13_S1D_vS1E_EENS_8epilogue10collective6detail29Sm90TmaWarpSpecializedAdapterINS1H_15DefaultEpilogueISL_SM_SM_NS1G_6thread17LinearCombinationISL_Li1EffLNS1L_9ScaleType4KindE0ELNS_15FloatRoundStyleE2ESL_EENS1_15EpilogueDefaultEEEEEvvEEEEvNT_6ParamsE --------------------------
	.section	.text._ZN7cutlass13device_kernelINS_4gemm6kernel13GemmUniversalIN4cute5tupleIJiiiiEEENS1_10collective13CollectiveMmaINS1_37MainloopSm90TmaGmmaWarpSpecializedFP8ILi18ENS5_IJNS4_1CILi2EEENSA_ILi4EEENSA_ILi1EEEEEENS1_35KernelTmaWarpSpecializedCooperativeEEENS5_IJNSA_ILi128EEENSA_ILi256EEENSA_ILi32EEEEEENS_12float_e4m3_tENS5_IJlSD_lEEESL_SM_NS4_8TiledMMAINS4_8MMA_AtomIJNS4_4SM904GMMA31MMA_64x256x32_F32E4M3E4M3_SS_TNILNSQ_7ScaleInE1ELSS_1EEEEEENS4_6LayoutINS5_IJSB_SD_SD_EEENS5_IJSD_NSA_ILi0EEESX_EEEEENS5_IJNS4_10UnderscoreES10_S10_EEEEENS4_23SM90_TMA_LOAD_MULTICASTENS4_14ComposedLayoutINS4_7SwizzleILi1ELi4ELi3EEENS4_18smem_ptr_flag_bitsILi8EEENSV_INS5_IJNSA_ILi8EEESJ_EEENS5_IJSJ_SD_EEEEEEEvNS4_8identityES13_S1D_vS1E_EENS_8epilogue10collective6detail29Sm90TmaWarpSpecializedAdapterINS1H_15DefaultEpilogueISL_SM_SM_NS1G_6thread17LinearCombinationISL_Li1EffLNS1L_9ScaleType4KindE0ELNS_15FloatRoundStyleE2ESL_EENS1_15EpilogueDefaultEEEEEvvEEEEvNT_6ParamsE,"ax",@progbits
	.align	128
.text._ZN7cutlass13device_kernelINS_4gemm6kernel13GemmUniversalIN4cute5tupleIJiiiiEEENS1_10collective13CollectiveMmaINS1_37MainloopSm90TmaGmmaWarpSpecializedFP8ILi18ENS5_IJNS4_1CILi2EEENSA_ILi4EEENSA_ILi1EEEEEENS1_35KernelTmaWarpSpecializedCooperativeEEENS5_IJNSA_ILi128EEENSA_ILi256EEENSA_ILi32EEEEEENS_12float_e4m3_tENS5_IJlSD_lEEESL_SM_NS4_8TiledMMAINS4_8MMA_AtomIJNS4_4SM904GMMA31MMA_64x256x32_F32E4M3E4M3_SS_TNILNSQ_7ScaleInE1ELSS_1EEEEEENS4_6LayoutINS5_IJSB_SD_SD_EEENS5_IJSD_NSA_ILi0EEESX_EEEEENS5_IJNS4_10UnderscoreES10_S10_EEEEENS4_23SM90_TMA_LOAD_MULTICASTENS4_14ComposedLayoutINS4_7SwizzleILi1ELi4ELi3EEENS4_18smem_ptr_flag_bitsILi8EEENSV_INS5_IJNSA_ILi8EEESJ_EEENS5_IJSJ_SD_EEEEEEEvNS4_8identityES13_S1D_vS1E_EENS_8epilogue10collective6detail29Sm90TmaWarpSpecializedAdapterINS1H_15DefaultEpilogueISL_SM_SM_NS1G_6thread17LinearCombinationISL_Li1EffLNS1L_9ScaleType4KindE0ELNS_15FloatRoundStyleE2ESL_EENS1_15EpilogueDefaultEEEEEvvEEEEvNT_6ParamsE:
        .type           _ZN7cutlass13device_kernelINS_4gemm6kernel13GemmUniversalIN4cute5tupleIJiiiiEEENS1_10collective13CollectiveMmaINS1_37MainloopSm90TmaGmmaWarpSpecializedFP8ILi18ENS5_IJNS4_1CILi2EEENSA_ILi4EEENSA_ILi1EEEEEENS1_35KernelTmaWarpSpecializedCooperativeEEENS5_IJNSA_ILi128EEENSA_ILi256EEENSA_ILi32EEEEEENS_12float_e4m3_tENS5_IJlSD_lEEESL_SM_NS4_8TiledMMAINS4_8MMA_AtomIJNS4_4SM904GMMA31MMA_64x256x32_F32E4M3E4M3_SS_TNILNSQ_7ScaleInE1ELSS_1EEEEEENS4_6LayoutINS5_IJSB_SD_SD_EEENS5_IJSD_NSA_ILi0EEESX_EEEEENS5_IJNS4_10UnderscoreES10_S10_EEEEENS4_23SM90_TMA_LOAD_MULTICASTENS4_14ComposedLayoutINS4_7SwizzleILi1ELi4ELi3EEENS4_18smem_ptr_flag_bitsILi8EEENSV_INS5_IJNSA_ILi8EEESJ_EEENS5_IJSJ_SD_EEEEEEEvNS4_8identityES13_S1D_vS1E_EENS_8epilogue10collective6detail29Sm90TmaWarpSpecializedAdapterINS1H_15DefaultEpilogueISL_SM_SM_NS1G_6thread17LinearCombinationISL_Li1EffLNS1L_9ScaleType4KindE0ELNS_15FloatRoundStyleE2ESL_EENS1_15EpilogueDefaultEEEEEvvEEEEvNT_6ParamsE,@function
        .size           _ZN7cutlass13device_kernelINS_4gemm6kernel13GemmUniversalIN4cute5tupleIJiiiiEEENS1_10collective13CollectiveMmaINS1_37MainloopSm90TmaGmmaWarpSpecializedFP8ILi18ENS5_IJNS4_1CILi2EEENSA_ILi4EEENSA_ILi1EEEEEENS1_35KernelTmaWarpSpecializedCooperativeEEENS5_IJNSA_ILi128EEENSA_ILi256EEENSA_ILi32EEEEEENS_12float_e4m3_tENS5_IJlSD_lEEESL_SM_NS4_8TiledMMAINS4_8MMA_AtomIJNS4_4SM904GMMA31MMA_64x256x32_F32E4M3E4M3_SS_TNILNSQ_7ScaleInE1ELSS_1EEEEEENS4_6LayoutINS5_IJSB_SD_SD_EEENS5_IJSD_NSA_ILi0EEESX_EEEEENS5_IJNS4_10UnderscoreES10_S10_EEEEENS4_23SM90_TMA_LOAD_MULTICASTENS4_14ComposedLayoutINS4_7SwizzleILi1ELi4ELi3EEENS4_18smem_ptr_flag_bitsILi8EEENSV_INS5_IJNSA_ILi8EEESJ_EEENS5_IJSJ_SD_EEEEEEEvNS4_8identityES13_S1D_vS1E_EENS_8epilogue10collective6detail29Sm90TmaWarpSpecializedAdapterINS1H_15DefaultEpilogueISL_SM_SM_NS1G_6thread17LinearCombinationISL_Li1EffLNS1L_9ScaleType4KindE0ELNS_15FloatRoundStyleE2ESL_EENS1_15EpilogueDefaultEEEEEvvEEEEvNT_6ParamsE,(.L_x_363 - _ZN7cutlass13device_kernelINS_4gemm6kernel13GemmUniversalIN4cute5tupleIJiiiiEEENS1_10collective13CollectiveMmaINS1_37MainloopSm90TmaGmmaWarpSpecializedFP8ILi18ENS5_IJNS4_1CILi2EEENSA_ILi4EEENSA_ILi1EEEEEENS1_35KernelTmaWarpSpecializedCooperativeEEENS5_IJNSA_ILi128EEENSA_ILi256EEENSA_ILi32EEEEEENS_12float_e4m3_tENS5_IJlSD_lEEESL_SM_NS4_8TiledMMAINS4_8MMA_AtomIJNS4_4SM904GMMA31MMA_64x256x32_F32E4M3E4M3_SS_TNILNSQ_7ScaleInE1ELSS_1EEEEEENS4_6LayoutINS5_IJSB_SD_SD_EEENS5_IJSD_NSA_ILi0EEESX_EEEEENS5_IJNS4_10UnderscoreES10_S10_EEEEENS4_23SM90_TMA_LOAD_MULTICASTENS4_14ComposedLayoutINS4_7SwizzleILi1ELi4ELi3EEENS4_18smem_ptr_flag_bitsILi8EEENSV_INS5_IJNSA_ILi8EEESJ_EEENS5_IJSJ_SD_EEEEEEEvNS4_8identityES13_S1D_vS1E_EENS_8epilogue10collective6detail29Sm90TmaWarpSpecializedAdapterINS1H_15DefaultEpilogueISL_SM_SM_NS1G_6thread17LinearCombinationISL_Li1EffLNS1L_9ScaleType4KindE0ELNS_15FloatRoundStyleE2ESL_EENS1_15EpilogueDefaultEEEEEvvEEEEvNT_6ParamsE)
        .other          _ZN7cutlass13device_kernelINS_4gemm6kernel13GemmUniversalIN4cute5tupleIJiiiiEEENS1_10collective13CollectiveMmaINS1_37MainloopSm90TmaGmmaWarpSpecializedFP8ILi18ENS5_IJNS4_1CILi2EEENSA_ILi4EEENSA_ILi1EEEEEENS1_35KernelTmaWarpSpecializedCooperativeEEENS5_IJNSA_ILi128EEENSA_ILi256EEENSA_ILi32EEEEEENS_12float_e4m3_tENS5_IJlSD_lEEESL_SM_NS4_8TiledMMAINS4_8MMA_AtomIJNS4_4SM904GMMA31MMA_64x256x32_F32E4M3E4M3_SS_TNILNSQ_7ScaleInE1ELSS_1EEEEEENS4_6LayoutINS5_IJSB_SD_SD_EEENS5_IJSD_NSA_ILi0EEESX_EEEEENS5_IJNS4_10UnderscoreES10_S10_EEEEENS4_23SM90_TMA_LOAD_MULTICASTENS4_14ComposedLayoutINS4_7SwizzleILi1ELi4ELi3EEENS4_18smem_ptr_flag_bitsILi8EEENSV_INS5_IJNSA_ILi8EEESJ_EEENS5_IJSJ_SD_EEEEEEEvNS4_8identityES13_S1D_vS1E_EENS_8epilogue10collective6detail29Sm90TmaWarpSpecializedAdapterINS1H_15DefaultEpilogueISL_SM_SM_NS1G_6thread17LinearCombinationISL_Li1EffLNS1L_9ScaleType4KindE0ELNS_15FloatRoundStyleE2ESL_EENS1_15EpilogueDefaultEEEEEvvEEEEvNT_6ParamsE,@"STO_CUDA_ENTRY STV_DEFAULT"
_ZN7cutlass13device_kernelINS_4gemm6kernel13GemmUniversalIN4cute5tupleIJiiiiEEENS1_10collective13CollectiveMmaINS1_37MainloopSm90TmaGmmaWarpSpecializedFP8ILi18ENS5_IJNS4_1CILi2EEENSA_ILi4EEENSA_ILi1EEEEEENS1_35KernelTmaWarpSpecializedCooperativeEEENS5_IJNSA_ILi128EEENSA_ILi256EEENSA_ILi32EEEEEENS_12float_e4m3_tENS5_IJlSD_lEEESL_SM_NS4_8TiledMMAINS4_8MMA_AtomIJNS4_4SM904GMMA31MMA_64x256x32_F32E4M3E4M3_SS_TNILNSQ_7ScaleInE1ELSS_1EEEEEENS4_6LayoutINS5_IJSB_SD_SD_EEENS5_IJSD_NSA_ILi0EEESX_EEEEENS5_IJNS4_10UnderscoreES10_S10_EEEEENS4_23SM90_TMA_LOAD_MULTICASTENS4_14ComposedLayoutINS4_7SwizzleILi1ELi4ELi3EEENS4_18smem_ptr_flag_bitsILi8EEENSV_INS5_IJNSA_ILi8EEESJ_EEENS5_IJSJ_SD_EEEEEEEvNS4_8identityES13_S1D_vS1E_EENS_8epilogue10collective6detail29Sm90TmaWarpSpecializedAdapterINS1H_15DefaultEpilogueISL_SM_SM_NS1G_6thread17LinearCombinationISL_Li1EffLNS1L_9ScaleType4KindE0ELNS_15FloatRoundStyleE2ESL_EENS1_15EpilogueDefaultEEEEEvvEEEEvNT_6ParamsE:
[----:B------:R-:W0:Y:S02]  /*0000*/  LDC R1, c[0x0][0x28] ;  /* 0x00000a00ff017b82 */ /* 0x000e240000000800 */
[----:B0-----:R-:W-:Y:S01]  /*0010*/  VIADD R1, R1, 0xfffffef8 ;  /* 0xfffffef801017836 */ /* 0x001fe20000000000 */
[----:B------:R-:W0:Y:S01]  /*0020*/  S2R R4, SR_TID.X ;  /* 0x0000000000047919 */ /* 0x000e220000002100 */
[----:B------:R-:W-:Y:S01]  /*0030*/  ELECT P0, URZ, PT ;  /* 0x00000000003f782f */ /* 0x000fe20003800000 */
[----:B------:R-:W-:Y:S01]  /*0040*/  BSSY B0, `(.L_x_0) ;  /* 0x0000015000007945 */ /* 0x000fe20003800000 */
[--C-:B0-----:R-:W-:Y:S02]  /*0050*/  SHF.R.U32.HI R0, RZ, 0x5, R4.reuse ;  /* 0x00000005ff007819 */ /* 0x101fe40000011604 */
[----:B------:R-:W-:-:S03]  /*0060*/  SHF.R.U32.HI R2, RZ, 0x7, R4 ;  /* 0x00000007ff027819 */ /* 0x000fc60000011604 */
[----:B------:R-:W0:Y:S04]  /*0070*/  SHFL.IDX PT, R3, R0, RZ, 0x1f ;  /* 0x00001fff00037589 */ /* 0x000e2800000e0000 */
[----:B------:R-:W1:Y:S01]  /*0080*/  SHFL.IDX PT, R2, R2, RZ, 0x1f ;  /* 0x00001fff02027589 */ /* 0x000e6200000e0000 */
[----:B0-----:R-:W-:Y:S02]  /*0090*/  R2UR UR4, R3 ;  /* 0x00000000030472ca */ /* 0x001fe400000e0000 */
[----:B-1----:R-:W-:-:S11]  /*00a0*/  R2UR UR6, R2 ;  /* 0x00000000020672ca */ /* 0x002fd600000e0000 */
[----:B------:R-:W-:Y:S02]  /*00b0*/  USHF.R.S32.HI UR5, URZ, 0x1f, UR4 ;  /* 0x0000001f3f057899 */ /* 0x000fe40008011404 */
[----:B------:R-:W-:Y:S02]  /*00c0*/  ISETP.NE.OR P0, PT, RZ, UR4, !P0 ;  /* 0x00000004ff007c0c */ /* 0x000fe4000c705670 */
[----:B------:R-:W-:-:S04]  /*00d0*/  ULEA.HI UR5, UR5, UR4, URZ, 0x2 ;  /* 0x0000000405057291 */ /* 0x000fc8000f8f103f */
[----:B------:R-:W-:-:S04]  /*00e0*/  ULOP3.LUT UR5, UR5, 0xfffffffc, URZ, 0xc0, !UPT ;  /* 0xfffffffc05057892 */ /* 0x000fc8000f8ec03f */
[----:B------:R-:W-:-:S03]  /*00f0*/  UIADD3 UR8, UR4, -UR5, URZ ;  /* 0x8000000504087290 */ /* 0x000fc6000fffe03f */
[----:B------:R-:W-:Y:S09]  /*0100*/  @P0 BRA `(.L_x_1) ;  /* 0x0000000000200947 */ /* 0x000ff20003800000 */
[----:B------:R-:W-:Y:S02]  /*0110*/  ULDC.64 UR4, c[0x0][0x198] ;  /* 0x0000660000047ab9 */ /* 0x000fe40000000a00 */
[----:B------:R-:W-:Y:S02]  /*0120*/  UIADD3 UR10, UP0, UR4, 0xf0, URZ ;  /* 0x000000f0040a7890 */ /* 0x000fe4000ff1e03f */
[----:B------:R-:W-:Y:S02]  /*0130*/  UIADD3 UR4, UP1, UR4, 0x1f0, URZ ;  /* 0x000001f004047890 */ /* 0x000fe4000ff3e03f */
[----:B------:R-:W-:Y:S02]  /*0140*/  UIADD3.X UR11, URZ, UR5, URZ, UP0, !UPT ;  /* 0x000000053f0b7290 */ /* 0x000fe400087fe43f */
[----:B------:R-:W-:-:S07]  /*0150*/  UIADD3.X UR5, URZ, UR5, URZ, UP1, !UPT ;  /* 0x000000053f057290 */ /* 0x000fce0008ffe43f */
[----:B------:R0:W-:Y:S02]  /*0160*/  UTMACCTL.PF [UR10] ;  /* 0x000000000a0079b9 */ /* 0x0001e40008040000 */
[----:B------:R0:W-:Y:S02]  /*0170*/  UTMACCTL.PF [UR4] ;  /* 0x00000000040079b9 */ /* 0x0001e40008040000 */
[----:B0-----:R-:W-:Y:S01]  /*0180*/  NOP ;  /* 0x0000000000007918 */ /* 0x001fe20000000000 */
.L_x_1:
[----:B------:R-:W-:Y:S05]  /*0190*/  BSYNC B0 ;  /* 0x0000000000007941 */ /* 0x000fea0003800000 */
.L_x_0:
[----:B------:R-:W0:Y:S01]  /*01a0*/  SHFL.IDX PT, R3, R0, RZ, 0x1f ;  /* 0x00001fff00037589 */ /* 0x000e2200000e0000 */
[----:B------:R-:W-:Y:S01]  /*01b0*/  UISETP.NE.AND UP0, UPT, UR8, 0x3, UPT ;  /* 0x000000030800788c */ /* 0x000fe2000bf05270 */
[----:B------:R-:W-:Y:S01]  /*01c0*/  ISETP.NE.AND P1, PT, RZ, UR6, PT ;  /* 0x00000006ff007c0c */ /* 0x000fe2000bf25270 */
[----:B------:R-:W-:Y:S02]  /*01d0*/  UIADD3 UR10, UR6, -0x1, URZ ;  /* 0xffffffff060a7890 */ /* 0x000fe4000fffe03f */
[----:B------:R-:W-:Y:S02]  /*01e0*/  UISETP.EQ.OR UP0, UPT, UR8, URZ, !UP0 ;  /* 0x0000003f0800728c */ /* 0x000fe4000c702670 */
[----:B------:R-:W-:Y:S02]  /*01f0*/  UISETP.GE.U32.AND UP1, UPT, UR10, 0x2, UPT ;  /* 0x000000020a00788c */ /* 0x000fe4000bf26070 */
[----:B------:R-:W-:-:S04]  /*0200*/  UISETP.EQ.AND UP0, UPT, UR6, URZ, UP0 ;  /* 0x0000003f0600728c */ /* 0x000fc80008702270 */
[----:B------:R-:W-:-:S04]  /*0210*/  USEL UR13, URZ, 0x1, !UP0 ;  /* 0x000000013f0d7887 */ /* 0x000fc8000c000000 */
[----:B------:R-:W-:Y:S01]  /*0220*/  USEL UR13, UR13, 0x2, UP1 ;  /* 0x000000020d0d7887 */ /* 0x000fe20008800000 */
[----:B0-----:R-:W-:-:S13]  /*0230*/  ISETP.NE.AND P0, PT, R3, RZ, PT ;  /* 0x000000ff0300720c */ /* 0x001fda0003f05270 */
[----:B------:R-:W-:Y:S05]  /*0240*/  @P0 BRA `(.L_x_2) ;  /* 0x0000000000d40947 */ /* 0x000fea0003800000 */
[----:B------:R-:W-:Y:S01]  /*0250*/  ELECT P0, URZ, PT ;  /* 0x00000000003f782f */ /* 0x000fe20003800000 */
[----:B------:R-:W-:-:S12]  /*0260*/  BSSY B0, `(.L_x_2) ;  /* 0x0000033000007945 */ /* 0x000fd80003800000 */
[----:B------:R-:W-:Y:S05]  /*0270*/  @!P0 BRA `(.L_x_3) ;  /* 0x0000000000c48947 */ /* 0x000fea0003800000 */
[----:B------:R-:W0:Y:S01]  /*0280*/  S2UR UR9, SR_CgaCtaId ;  /* 0x00000000000979c3 */ /* 0x000e220000008800 */
[----:B------:R-:W-:Y:S01]  /*0290*/  UMOV UR4, 0x400 ;  /* 0x0000040000047882 */ /* 0x000fe20000000000 */
[----:B------:R-:W-:Y:S01]  /*02a0*/  UMOV UR5, 0x1 ;  /* 0x0000000100057882 */ /* 0x000fe20000000000 */
[----:B------:R-:W-:Y:S02]  /*02b0*/  UMOV UR6, 0xa ;  /* 0x0000000a00067882 */ /* 0x000fe40000000000 */
[----:B------:R-:W-:-:S04]  /*02c0*/  UIADD3 UR6, -UR6, 0x100000, URZ ;  /* 0x0010000006067890 */ /* 0x000fc8000fffe13f */
[----:B------:R-:W-:Y:S02]  /*02d0*/  USHF.L.U32 UR7, UR6, 0xb, URZ ;  /* 0x0000000b06077899 */ /* 0x000fe4000800063f */
[----:B------:R-:W-:Y:S02]  /*02e0*/  USHF.L.U32 UR6, UR6, 0x1, URZ ;  /* 0x0000000106067899 */ /* 0x000fe4000800063f */
[----:B0-----:R-:W-:Y:S02]  /*02f0*/  ULEA UR9, UR9, UR4, 0x18 ;  /* 0x0000000409097291 */ /* 0x001fe4000f8ec03f */
[----:B------:R-:W-:-:S04]  /*0300*/  UIADD3 UR4, -UR5, 0x100000, URZ ;  /* 0x0010000005047890 */ /* 0x000fc8000fffe13f */
[----:B------:R-:W-:Y:S02]  /*0310*/  USHF.L.U32 UR5, UR4, 0xb, URZ ;  /* 0x0000000b04057899 */ /* 0x000fe4000800063f */
[----:B------:R-:W-:Y:S01]  /*0320*/  USHF.L.U32 UR4, UR4, 0x1, URZ ;  /* 0x0000000104047899 */ /* 0x000fe2000800063f */
[----:B------:R-:W0:Y:S11]  /*0330*/  FENCE.VIEW.ASYNC.S ;  /* 0x00000000000073c6 */ /* 0x000e360000000000 */
[----:B0-----:R0:W1:Y:S01]  /*0340*/  SYNCS.EXCH.64 URZ, [UR9], UR4 ;  /* 0x00000004093f75b2 */ /* 0x0010620008000100 */
[----:B------:R0:W2:Y:S01]  /*0350*/  SYNCS.EXCH.64 URZ, [UR9+0x90], UR6 ;  /* 0x00009006093f75b2 */ /* 0x0000a20008000100 */
[----:B------:R0:W3:Y:S01]  /*0360*/  SYNCS.EXCH.64 URZ, [UR9+0x8], UR4 ;  /* 0x00000804093f75b2 */ /* 0x0000e20008000100 */
[----:B------:R0:W4:Y:S01]  /*0370*/  SYNCS.EXCH.64 URZ, [UR9+0x98], UR6 ;  /* 0x00009806093f75b2 */ /* 0x0001220008000100 */
[----:B------:R0:W0:Y:S01]  /*0380*/  SYNCS.EXCH.64 URZ, [UR9+0x10], UR4 ;  /* 0x00001004093f75b2 */ /* 0x0000220008000100 */
        /* <DEDUP_REMOVED lines=31> */
[----:B-1234-:R-:W-:Y:S01]  /*0580*/  NOP ;  /* 0x0000000000007918 */ /* 0x01efe20000000000 */
.L_x_3:
[----:B0-----:R-:W-:Y:S05]  /*0590*/  BSYNC B0 ;  /* 0x0000000000007941 */ /* 0x001fea0003800000 */
.L_x_2:
[----:B------:R-:W-:Y:S01]  /*05a0*/  SHF.R.S32.HI R2, RZ, 0x1f, R4 ;  /* 0x0000001fff027819 */ /* 0x000fe20000011404 */
[----:B------:R-:W0:Y:S01]  /*05b0*/  SHFL.IDX PT, R0, R0, RZ, 0x1f ;  /* 0x00001fff00007589 */ /* 0x000e2200000e0000 */
[----:B------:R-:W1:Y:S01]  /*05c0*/  S2UR UR9, SR_CTAID.X ;  /* 0x00000000000979c3 */ /* 0x000e620000002500 */
[----:B------:R-:W-:Y:S02]  /*05d0*/  ELECT P0, URZ, PT ;  /* 0x00000000003f782f */ /* 0x000fe40003800000 */
[----:B------:R-:W-:Y:S01]  /*05e0*/  LEA.HI R2, R2, R4, RZ, 0x7 ;  /* 0x0000000402027211 */ /* 0x000fe200078f38ff */
[----:B------:R-:W-:Y:S01]  /*05f0*/  ULDC UR4, c[0x0][0x150] ;  /* 0x0000540000047ab9 */ /* 0x000fe20000000800 */
[----:B------:R-:W-:Y:S01]  /*0600*/  SHF.R.S32.HI R6, RZ, 0x1f, R3 ;  /* 0x0000001fff067819 */ /* 0x000fe20000011403 */
[----:B------:R-:W-:Y:S01]  /*0610*/  NOP ;  /* 0x0000000000007918 */ /* 0x000fe20000000000 */
[----:B------:R-:W-:Y:S01]  /*0620*/  LOP3.LUT R2, R2, 0xffffff80, RZ, 0xc0, !PT ;  /* 0xffffff8002027812 */ /* 0x000fe200078ec0ff */
[----:B------:R-:W-:Y:S01]  /*0630*/  NOP ;  /* 0x0000000000007918 */ /* 0x000fe20000000000 */
[----:B------:R-:W-:Y:S01]  /*0640*/  LEA.HI R6, R6, R3, RZ, 0x2 ;  /* 0x0000000306067211 */ /* 0x000fe200078f10ff */
[----:B------:R-:W2:Y:S02]  /*0650*/  LDC R8, c[0x0][0x144] ;  /* 0x00005100ff087b82 */ /* 0x000ea40000000800 */
[----:B------:R-:W-:Y:S01]  /*0660*/  IMAD.IADD R4, R4, 0x1, -R2 ;  /* 0x0000000104047824 */ /* 0x000fe200078e0a02 */
[----:B------:R-:W-:Y:S01]  /*0670*/  LOP3.LUT R6, R6, 0x3ffffffc, RZ, 0xc0, !PT ;  /* 0x3ffffffc06067812 */ /* 0x000fe200078ec0ff */
[----:B------:R-:W3:Y:S03]  /*0680*/  S2R R2, SR_CTAID.Y ;  /* 0x0000000000027919 */ /* 0x000ee60000002600 */
[----:B------:R-:W-:Y:S01]  /*0690*/  SHF.R.S32.HI R5, RZ, 0x1f, R4 ;  /* 0x0000001fff057819 */ /* 0x000fe20000011404 */
[----:B------:R-:W-:Y:S01]  /*06a0*/  IMAD.IADD R6, R3, 0x1, -R6 ;  /* 0x0000000103067824 */ /* 0x000fe200078e0a06 */
[----:B------:R-:W4:Y:S02]  /*06b0*/  LDC R11, c[0x0][0x148] ;  /* 0x00005200ff0b7b82 */ /* 0x000f240000000800 */
[----:B------:R-:W-:-:S02]  /*06c0*/  LEA.HI R5, R5, R4, RZ, 0x3 ;  /* 0x0000000405057211 */ /* 0x000fc400078f18ff */
[----:B0-----:R-:W-:Y:S02]  /*06d0*/  ISETP.NE.OR P0, PT, R0, RZ, !P0 ;  /* 0x000000ff0000720c */ /* 0x001fe40004705670 */
[--C-:B------:R-:W-:Y:S02]  /*06e0*/  SHF.R.S32.HI R0, RZ, 0x3, R5.reuse ;  /* 0x00000003ff007819 */ /* 0x100fe40000011405 */
[----:B------:R-:W-:Y:S02]  /*06f0*/  SHF.R.S32.HI R5, RZ, 0x1f, R5 ;  /* 0x0000001fff057819 */ /* 0x000fe40000011405 */
[----:B-1----:R-:W-:Y:S02]  /*0700*/  I2FP.F32.U32 R7, UR9 ;  /* 0x0000000900077c45 */ /* 0x002fe40008201000 */
[----:B------:R-:W-:-:S03]  /*0710*/  LEA.HI R5, R5, R0, RZ, 0x2 ;  /* 0x0000000005057211 */ /* 0x000fc600078f10ff */
[----:B------:R-:W-:Y:S01]  /*0720*/  FMUL R7, R7, UR4 ;  /* 0x0000000407077c20 */ /* 0x000fe20008400000 */
[----:B------:R-:W-:Y:S01]  /*0730*/  LOP3.LUT R5, R5, 0xfffffffc, RZ, 0xc0, !PT ;  /* 0xfffffffc05057812 */ /* 0x000fe200078ec0ff */
[----:B------:R-:W-:Y:S01]  /*0740*/  VOTEU.ALL UP0, P0 ;  /* 0x00000000003f7886 */ /* 0x000fe20000000000 */
[----:B------:R-:W-:Y:S01]  /*0750*/  ULDC UR4, c[0x0][0x154] ;  /* 0x0000550000047ab9 */ /* 0x000fe20000000800 */
[----:B------:R-:W-:Y:S02]  /*0760*/  VOTEU.ALL UP1, P0 ;  /* 0x00000000003f7886 */ /* 0x000fe40000020000 */
[----:B------:R-:W0:Y:S01]  /*0770*/  F2I.U32.TRUNC.NTZ R7, R7 ;  /* 0x0000000700077305 */ /* 0x000e22000020f000 */
[----:B------:R-:W-:Y:S01]  /*0780*/  IMAD.IADD R5, R0, 0x1, -R5 ;  /* 0x0000000100057824 */ /* 0x000fe200078e0a05 */
[----:B------:R-:W1:Y:S01]  /*0790*/  @!UP0 S2UR UR7, SR_CgaCtaId ;  /* 0x00000000000789c3 */ /* 0x000e620000008800 */
[----:B------:R-:W-:Y:S02]  /*07a0*/  @!UP0 UMOV UR6, 0x400 ;  /* 0x0000040000068882 */ /* 0x000fe40000000000 */
[----:B------:R-:W-:Y:S01]  /*07b0*/  IMAD R5, R6, 0x4, R5 ;  /* 0x0000000406057824 */ /* 0x000fe200078e0205 */
[----:B---3--:R-:W-:-:S04]  /*07c0*/  I2FP.F32.U32 R9, R2 ;  /* 0x0000000200097245 */ /* 0x008fc80000201000 */
[----:B------:R-:W-:Y:S01]  /*07d0*/  LEA.HI R0, R5, R5, RZ, 0x1 ;  /* 0x0000000505007211 */ /* 0x000fe200078f08ff */
[----:B------:R-:W-:Y:S01]  /*07e0*/  FMUL R9, R9, UR4 ;  /* 0x0000000409097c20 */ /* 0x000fe20008400000 */
[----:B------:R-:W-:Y:S02]  /*07f0*/  UMOV UR4, 0x20 ;  /* 0x0000002000047882 */ /* 0x000fe40000000000 */
[----:B------:R-:W-:Y:S01]  /*0800*/  LOP3.LUT R6, R0, 0xfffffffe, RZ, 0xc0, !PT ;  /* 0xfffffffe00067812 */ /* 0x000fe200078ec0ff */
[----:B0-----:R-:W-:Y:S01]  /*0810*/  IMAD.MOV R13, RZ, RZ, -R7 ;  /* 0x000000ffff0d7224 */ /* 0x001fe200078e0a07 */
[----:B------:R-:W-:-:S04]  /*0820*/  @!UP0 UIADD3 UR4, -UR4, 0x100000, URZ ;  /* 0x0010000004048890 */ /* 0x000fc8000fffe13f */
[----:B------:R-:W-:Y:S02]  /*0830*/  @!UP0 USHF.L.U32 UR5, UR4, 0xb, URZ ;  /* 0x0000000b04058899 */ /* 0x000fe4000800063f */
[----:B------:R-:W-:Y:S01]  /*0840*/  @!UP0 USHF.L.U32 UR4, UR4, 0x1, URZ ;  /* 0x0000000104048899 */ /* 0x000fe2000800063f */
[----:B------:R-:W0:Y:S01]  /*0850*/  F2I.U32.TRUNC.NTZ R9, R9 ;  /* 0x0000000900097305 */ /* 0x000e22000020f000 */
[----:B--2---:R-:W-:Y:S02]  /*0860*/  IMAD R0, R8, R13, UR9 ;  /* 0x0000000908007e24 */ /* 0x004fe4000f8e020d */
[C---:B------:R-:W-:Y:S02]  /*0870*/  IMAD.IADD R7, R5.reuse, 0x1, -R6 ;  /* 0x0000000105077824 */ /* 0x040fe400078e0a06 */
[----:B------:R-:W-:-:S03]  /*0880*/  IMAD.SHL.U32 R6, R5, 0x4, RZ ;  /* 0x0000000405067824 */ /* 0x000fc600078e00ff */
[----:B------:R-:W-:Y:S01]  /*0890*/  ISETP.NE.AND P2, PT, R7, R0, PT ;  /* 0x000000000700720c */ /* 0x000fe20003f45270 */
[----:B-1----:R-:W-:Y:S01]  /*08a0*/  @!UP0 ULEA UR6, UR7, UR6, 0x18 ;  /* 0x0000000607068291 */ /* 0x002fe2000f8ec03f */
[----:B------:R-:W-:Y:S01]  /*08b0*/  LOP3.LUT R10, R5, 0xc, R6, 0x78, !PT ;  /* 0x0000000c050a7812 */ /* 0x000fe200078e7806 */
[----:B------:R-:W1:Y:S01]  /*08c0*/  LDC R7, c[0x0][0x140] ;  /* 0x00005000ff077b82 */ /* 0x000e620000000800 */
[----:B------:R-:W-:Y:S01]  /*08d0*/  VOTEU.ALL UP0, P0 ;  /* 0x00000000003f7886 */ /* 0x000fe20000000000 */
[----:B------:R-:W-:Y:S01]  /*08e0*/  LOP3.LUT P0, RZ, R4, 0x7, RZ, 0xc0, !PT ;  /* 0x0000000704ff7812 */ /* 0x000fe2000780c0ff */
[----:B0-----:R-:W-:Y:S01]  /*08f0*/  IMAD.MOV R12, RZ, RZ, -R9 ;  /* 0x000000ffff0c7224 */ /* 0x001fe200078e0a09 */
[----:B------:R0:W-:Y:S01]  /*0900*/  STL [R1+0x7c], R10 ;  /* 0x00007c0a01007387 */ /* 0x0001e20000100800 */
[----:B------:R-:W-:Y:S01]  /*0910*/  IMAD.MOV.U32 R4, RZ, RZ, 0x1 ;  /* 0x00000001ff047424 */ /* 0x000fe200078e00ff */
[----:B------:R-:W-:Y:S01]  /*0920*/  ISETP.LT.U32.AND P0, PT, R10, 0x8, !P0 ;  /* 0x000000080a00780c */ /* 0x000fe20004701070 */
[----:B----4-:R-:W-:-:S03]  /*0930*/  IMAD R6, R11, R12, R2 ;  /* 0x0000000c0b067224 */ /* 0x010fc600078e0202 */
[----:B------:R-:W-:Y:S01]  /*0940*/  @P2 LEA.HI R5, R10, R10, RZ, 0x1 ;  /* 0x0000000a0a052211 */ /* 0x000fe200078f08ff */
[----:B------:R-:W2:Y:S02]  /*0950*/  FENCE.VIEW.ASYNC.S ;  /* 0x00000000000073c6 */ /* 0x000ea40000000000 */
[----:B--2---:R0:W2:Y:S01]  /*0960*/  @!UP0 SYNCS.EXCH.64 URZ, [UR6+0x130], UR4 ;  /* 0x00013004063f85b2 */ /* 0x0040a20008000100 */
[----:B------:R-:W-:-:S04]  /*0970*/  @P2 SHF.R.S32.HI R5, RZ, 0x1, R5 ;  /* 0x00000001ff052819 */ /* 0x000fc80000011405 */
[----:B------:R-:W-:Y:S02]  /*0980*/  @P2 ISETP.NE.AND P3, PT, R5, R6, PT ;  /* 0x000000060500220c */ /* 0x000fe40003f65270 */
[----:B------:R-:W-:Y:S02]  /*0990*/  SEL R5, RZ, 0x1, !P0 ;  /* 0x00000001ff057807 */ /* 0x000fe40004000000 */
[----:B------:R-:W-:Y:S02]  /*09a0*/  @P2 SEL R4, RZ, 0x1, P3 ;  /* 0x00000001ff042807 */ /* 0x000fe40001800000 */
[----:B-1----:R-:W-:Y:S02]  /*09b0*/  ISETP.EQ.U32.AND P4, PT, R7, 0x1, PT ;  /* 0x000000010700780c */ /* 0x002fe40003f82070 */
[----:B------:R-:W-:Y:S01]  /*09c0*/  LOP3.LUT R4, R4, R5, RZ, 0xc0, !PT ;  /* 0x0000000504047212 */ /* 0x000fe200078ec0ff */
[----:B------:R0:W1:Y:S01]  /*09d0*/  @!UP1 SYNCS.EXCH.64 URZ, [UR6+0x138], UR4 ;  /* 0x00013804063f95b2 */ /* 0x0000620008000100 */
[----:B------:R-:W-:-:S03]  /*09e0*/  NOP ;  /* 0x0000000000007918 */ /* 0x000fc60000000000 */
[----:B------:R0:W-:Y:S06]  /*09f0*/  STL [R1+0x78], R4 ;  /* 0x0000780401007387 */ /* 0x0001ec0000100800 */
[----:B--2---:R-:W-:Y:S05]  /*0a00*/  @!P4 BRA `(.L_x_4) ;  /* 0x000000000008c947 */ /* 0x004fea0003800000 */
[----:B-1----:R-:W-:Y:S01]  /*0a10*/  UCGABAR_ARV ;  /* 0x00000000000079c7 */ /* 0x002fe20008000000 */
[----:B------:R-:W-:Y:S05]  /*0a20*/  BRA `(.L_x_5) ;  /* 0x0000000000047947 */ /* 0x000fea0003800000 */
.L_x_4:
[----:B-1----:R-:W-:Y:S01]  /*0a30*/  NOP ;  /* 0x0000000000007918 */ /* 0x002fe20000000000 */
.L_x_5:
[----:B------:R-:W1:Y:S01]  /*0a40*/  LDC R3, c[0x0][0x65c] ;  /* 0x00019700ff037b82 */ /* 0x000e620000000800 */
[----:B0-----:R-:W-:Y:S02]  /*0a50*/  IMAD.U32 R4, RZ, RZ, UR9 ;  /* 0x00000009ff047e24 */ /* 0x001fe4000f8e00ff */
[----:B------:R-:W-:Y:S01]  /*0a60*/  IMAD.MOV.U32 R5, RZ, RZ, RZ ;  /* 0x000000ffff057224 */ /* 0x000fe200078e00ff */
[----:B-1----:R-:W-:-:S13]  /*0a70*/  ISETP.NE.AND P2, PT, R3, 0x1, PT ;  /* 0x000000010300780c */ /* 0x002fda0003f45270 */
[----:B------:R-:W0:Y:S01]  /*0a80*/  @P2 LDC R7, c[0x0][0x10] ;  /* 0x00000400ff072b82 */ /* 0x000e220000000800 */
[----:B------:R-:W-:Y:S02]  /*0a90*/  @P2 IMAD.MOV.U32 R3, RZ, RZ, RZ ;  /* 0x000000ffff032224 */ /* 0x000fe400078e00ff */
[----:B------:R-:W-:-:S05]  /*0aa0*/  @P2 IMAD.MOV.U32 R13, RZ, RZ, RZ ;  /* 0x000000ffff0d2224 */ /* 0x000fca00078e00ff */
[----:B------:R-:W1:Y:S01]  /*0ab0*/  @!P2 LDC R9, c[0x0][0xc] ;  /* 0x00000300ff09ab82 */ /* 0x000e620000000800 */
[----:B0-----:R-:W-:-:S04]  /*0ac0*/  @P2 IMAD.WIDE.U32 R6, R7, UR9, R2 ;  /* 0x0000000907062c25 */ /* 0x001fc8000f8e0002 */
[----:B------:R-:W-:Y:S02]  /*0ad0*/  @P2 IMAD.MOV.U32 R19, RZ, RZ, R6 ;  /* 0x000000ffff132224 */ /* 0x000fe400078e0006 */
[----:B------:R-:W-:Y:S02]  /*0ae0*/  @P2 IMAD.IADD R23, R7, 0x1, R13 ;  /* 0x0000000107172824 */ /* 0x000fe400078e020d */
[----:B-1----:R-:W-:-:S04]  /*0af0*/  @!P2 IMAD.WIDE.U32 R4, R2, R9, R4 ;  /* 0x000000090204a225 */ /* 0x002fc800078e0004 */
[----:B------:R-:W-:Y:S02]  /*0b00*/  @!P2 IMAD.MOV.U32 R19, RZ, RZ, R4 ;  /* 0x000000ffff13a224 */ /* 0x000fe400078e0004 */
[----:B------:R-:W-:-:S03]  /*0b10*/  @!P2 IMAD.MOV.U32 R23, RZ, RZ, R5 ;  /* 0x000000ffff17a224 */ /* 0x000fc600078e0005 */
[----:B------:R0:W-:Y:S04]  /*0b20*/  STL [R1+0x84], R19 ;  /* 0x0000841301007387 */ /* 0x0001e80000100800 */
[----:B------:R0:W-:Y:S01]  /*0b30*/  STL [R1+0x80], R23 ;  /* 0x0000801701007387 */ /* 0x0001e20000100800 */
[----:B------:R-:W-:Y:S05]  /*0b40*/  @!P4 BRA `(.L_x_6) ;  /* 0x00000000000cc947 */ /* 0x000fea0003800000 */
[----:B------:R-:W-:Y:S01]  /*0b50*/  UCGABAR_WAIT ;  /* 0x0000000000007dc7 */ /* 0x000fe20008000000 */
[----:B------:R-:W-:Y:S01]  /*0b60*/  CCTL.IVALL ;  /* 0x00000000ff00798f */ /* 0x000fe20002000000 */
[----:B------:R-:W-:Y:S05]  /*0b70*/  BRA `(.L_x_7) ;  /* 0x0000000000047947 */ /* 0x000fea0003800000 */
.L_x_6:
[----:B------:R-:W-:Y:S06]  /*0b80*/  BAR.SYNC.DEFER_BLOCKING 0x0 ;  /* 0x0000000000007b1d */ /* 0x000fec0000010000 */
.L_x_7:
[----:B------:R-:W-:Y:S05]  /*0b90*/  @!P1 BRA `(.L_x_8) ;  /* 0x000000e0007c9947 */ /* 0x000fea0003800000 */
[----:B------:R-:W-:-:S06]  /*0ba0*/  UISETP.GT.U32.AND UP0, UPT, UR10, 0x1, UPT ;  /* 0x000000010a00788c */ /* 0x000fcc000bf04070 */
[----:B------:R-:W-:-:S13]  /*0bb0*/  PLOP3.LUT P0, PT, PT, PT, UP0, 0x80, 0x0 ;  /* 0x000000000000781c */ /* 0x000fda0003f0f008 */
[----:B------:R-:W-:Y:S05]  /*0bc0*/  @P0 EXIT ;  /* 0x000000000000094d */ /* 0x000fea0003800000 */
[----:B------:R-:W-:Y:S01]  /*0bd0*/  IMAD.MOV.U32 R6, RZ, RZ, -0x1 ;  /* 0xffffffffff067424 */ /* 0x000fe200078e00ff */
[----:B------:R-:W-:Y:S01]  /*0be0*/  ULDC.64 UR4, c[0x0][0x650] ;  /* 0x0001940000047ab9 */ /* 0x000fe20000000a00 */
[----:B------:R-:W-:Y:S01]  /*0bf0*/  IMAD.MOV.U32 R5, RZ, RZ, -0x1 ;  /* 0xffffffffff057424 */ /* 0x000fe200078e00ff */
[----:B------:R-:W-:Y:S01]  /*0c00*/  ISETP.GE.U32.AND P0, PT, R19, UR4, PT ;  /* 0x0000000413007c0c */ /* 0x000fe2000bf06070 */
[----:B------:R-:W-:Y:S01]  /*0c10*/  UMOV UR23, 0xffffffff ;  /* 0xffffffff00177882 */ /* 0x000fe20000000000 */
[----:B------:R1:W-:Y:S01]  /*0c20*/  STL [R1+0x8c], R6 ;  /* 0x00008c0601007387 */ /* 0x0003e20000100800 */
[----:B------:R-:W-:Y:S02]  /*0c30*/  PRMT R4, RZ, 0x7610, R4 ;  /* 0x00007610ff047816 */ /* 0x000fe40000000004 */
[----:B------:R-:W-:Y:S01]  /*0c40*/  ISETP.GE.U32.AND.EX P0, PT, R23, UR5, PT, P0 ;  /* 0x0000000517007c0c */ /* 0x000fe2000bf06100 */
[----:B------:R1:W-:-:S12]  /*0c50*/  STL [R1+0x88], R5 ;  /* 0x0000880501007387 */ /* 0x0003d80000100800 */
[----:B-1----:R-:W-:Y:S05]  /*0c60*/  @P0 BRA `(.L_x_9) ;  /* 0x0000000400380947 */ /* 0x002fea0003800000 */
[----:B------:R-:W1:Y:S01]  /*0c70*/  LDC.64 R14, c[0x0][0x628] ;  /* 0x00018a00ff0e7b82 */ /* 0x000e620000000a00 */
[----:B------:R-:W-:Y:S02]  /*0c80*/  IMAD.MOV.U32 R4, RZ, RZ, R19 ;  /* 0x000000ffff047224 */ /* 0x000fe400078e0013 */
[----:B------:R-:W-:-:S05]  /*0c90*/  IMAD.MOV.U32 R5, RZ, RZ, R23 ;  /* 0x000000ffff057224 */ /* 0x000fca00078e0017 */
[----:B------:R-:W2:Y:S08]  /*0ca0*/  LDC R10, c[0x0][0x630] ;  /* 0x00018c00ff0a7b82 */ /* 0x000eb00000000800 */
[----:B------:R-:W3:Y:S01]  /*0cb0*/  LDC.64 R16, c[0x0][0x620] ;  /* 0x00018800ff107b82 */ /* 0x000ee20000000a00 */
[----:B-1----:R-:W-:-:S04]  /*0cc0*/  ISETP.NE.U32.AND P0, PT, R14, RZ, PT ;  /* 0x000000ff0e00720c */ /* 0x002fc80003f05070 */
[----:B------:R-:W-:-:S13]  /*0cd0*/  ISETP.NE.AND.EX P0, PT, R15, RZ, PT, P0 ;  /* 0x000000ff0f00720c */ /* 0x000fda0003f05300 */
[----:B--23--:R-:W-:Y:S05]  /*0ce0*/  @!P0 BRA `(.L_x_10) ;  /* 0x0000000000288947 */ /* 0x00cfea0003800000 */
[----:B------:R-:W1:Y:S02]  /*0cf0*/  LDC R9, c[0x0][0x634] ;  /* 0x00018d00ff097b82 */ /* 0x000e640000000800 */
[----:B-1----:R-:W-:-:S05]  /*0d00*/  IADD3 R9, P0, R19, R9, RZ ;  /* 0x0000000913097210 */ /* 0x002fca0007f1e0ff */
[----:B------:R-:W-:-:S04]  /*0d10*/  IMAD.X R13, RZ, RZ, R23, P0 ;  /* 0x000000ffff0d7224 */ /* 0x000fc800000e0617 */
[----:B------:R-:W-:-:S04]  /*0d20*/  IMAD.WIDE.U32 R4, R13, R14, RZ ;  /* 0x0000000e0d047225 */ /* 0x000fc800078e00ff */
[----:B------:R-:W-:-:S04]  /*0d30*/  IMAD.WIDE.U32 R6, P0, R9, R15, R4 ;  /* 0x0000000f09067225 */ /* 0x000fc80007800004 */
[----:B------:R-:W-:-:S04]  /*0d40*/  IMAD.WIDE.U32 R4, R9, R14, RZ ;  /* 0x0000000e09047225 */ /* 0x000fc800078e00ff */
[----:B------:R-:W-:Y:S01]  /*0d50*/  IMAD.X R9, RZ, RZ, RZ, P0 ;  /* 0x000000ffff097224 */ /* 0x000fe200000e06ff */
[----:B------:R-:W-:Y:S01]  /*0d60*/  IADD3 RZ, P0, R5, R6, RZ ;  /* 0x0000000605ff7210 */ /* 0x000fe20007f1e0ff */
[----:B------:R-:W-:-:S04]  /*0d70*/  IMAD.MOV.U32 R8, RZ, RZ, R7 ;  /* 0x000000ffff087224 */ /* 0x000fc800078e0007 */
[----:B------:R-:W-:-:S08]  /*0d80*/  IMAD.WIDE.U32.X R4, R13, R15, R8, P0 ;  /* 0x0000000f0d047225 */ /* 0x000fd000000e0408 */
.L_x_10:
[----:B------:R-:W1:Y:S01]  /*0d90*/  LDC.64 R20, c[0x0][0x640] ;  /* 0x00019000ff147b82 */ /* 0x000e620000000a00 */
[-C--:B------:R-:W-:Y:S01]  /*0da0*/  SHF.R.U64 R22, R4, R10.reuse, R5 ;  /* 0x0000000a04167219 */ /* 0x080fe20000001205 */
[----:B------:R-:W-:Y:S01]  /*0db0*/  IMAD.MOV.U32 R4, RZ, RZ, R19 ;  /* 0x000000ffff047224 */ /* 0x000fe200078e0013 */
[----:B------:R-:W-:Y:S01]  /*0dc0*/  SHF.R.U32.HI R3, RZ, R10, R5 ;  /* 0x0000000aff037219 */ /* 0x000fe20000011605 */
[----:B------:R-:W-:Y:S01]  /*0dd0*/  IMAD.MOV.U32 R5, RZ, RZ, R23 ;  /* 0x000000ffff057224 */ /* 0x000fe200078e0017 */
[----:B------:R-:W-:Y:S01]  /*0de0*/  IADD3 R7, P0, RZ, -R22, RZ ;  /* 0x80000016ff077210 */ /* 0x000fe20007f1e0ff */
[----:B0-----:R-:W-:Y:S02]  /*0df0*/  IMAD R23, R11, R12, R2 ;  /* 0x0000000c0b177224 */ /* 0x001fe400078e0202 */
[----:B------:R-:W0:Y:S01]  /*0e00*/  LDC R8, c[0x0][0x618] ;  /* 0x00018600ff087b82 */ /* 0x000e220000000800 */
[----:B------:R-:W-:Y:S02]  /*0e10*/  IMAD.MOV.U32 R11, RZ, RZ, 0x1 ;  /* 0x00000001ff0b7424 */ /* 0x000fe400078e00ff */
[----:B------:R-:W-:-:S02]  /*0e20*/  IMAD.X R3, RZ, RZ, ~R3, P0 ;  /* 0x000000ffff037224 */ /* 0x000fc400000e0e03 */
[----:B------:R-:W-:-:S03]  /*0e30*/  IMAD.WIDE.U32 R4, R7, R16, R4 ;  /* 0x0000001007047225 */ /* 0x000fc600078e0004 */
[----:B------:R-:W2:Y:S01]  /*0e40*/  LDC R14, c[0x0][0x608] ;  /* 0x00018200ff0e7b82 */ /* 0x000ea20000000800 */
[----:B------:R-:W-:-:S04]  /*0e50*/  IMAD R6, R3, R16, RZ ;  /* 0x0000001003067224 */ /* 0x000fc800078e02ff */
[----:B------:R-:W-:-:S03]  /*0e60*/  IMAD R3, R7, R17, R6 ;  /* 0x0000001107037224 */ /* 0x000fc600078e0206 */
[----:B------:R-:W3:Y:S01]  /*0e70*/  LDC R18, c[0x0][0x658] ;  /* 0x00019600ff127b82 */ /* 0x000ee20000000800 */
[----:B------:R-:W-:Y:S01]  /*0e80*/  IMAD.IADD R3, R5, 0x1, R3 ;  /* 0x0000000105037824 */ /* 0x000fe200078e0203 */
[----:B-1----:R-:W-:Y:S01]  /*0e90*/  ISETP.NE.U32.AND P0, PT, R20, RZ, PT ;  /* 0x000000ff1400720c */ /* 0x002fe20003f05070 */
[----:B------:R-:W-:-:S03]  /*0ea0*/  IMAD.MOV.U32 R5, RZ, RZ, -0x1 ;  /* 0xffffffffff057424 */ /* 0x000fc600078e00ff */
[----:B------:R-:W-:Y:S02]  /*0eb0*/  ISETP.NE.AND.EX P0, PT, R21, RZ, PT, P0 ;  /* 0x000000ff1500720c */ /* 0x000fe40003f05300 */
[----:B------:R-:W1:Y:S01]  /*0ec0*/  LDC R13, c[0x0][0x600] ;  /* 0x00018000ff0d7b82 */ /* 0x000e620000000800 */
[-CC-:B0-----:R-:W-:Y:S02]  /*0ed0*/  SHF.R.U64 R10, R4, R8.reuse, R3.reuse ;  /* 0x00000008040a7219 */ /* 0x181fe40000001203 */
[----:B------:R-:W-:-:S05]  /*0ee0*/  SHF.R.U32.HI R3, RZ, R8, R3 ;  /* 0x00000008ff037219 */ /* 0x000fca0000011603 */
[----:B------:R-:W0:Y:S01]  /*0ef0*/  LDC R15, c[0x0][0x648] ;  /* 0x00019200ff0f7b82 */ /* 0x000e220000000800 */
[-CC-:B--2---:R-:W-:Y:S02]  /*0f00*/  SHF.R.U64 R19, R10, R14.reuse, R3.reuse ;  /* 0x0000000e0a137219 */ /* 0x184fe40000001203 */
[----:B------:R-:W-:-:S05]  /*0f10*/  SHF.R.U32.HI R3, RZ, R14, R3 ;  /* 0x0000000eff037219 */ /* 0x000fca0000011603 */
[----:B------:R-:W2:Y:S01]  /*0f20*/  LDC R17, c[0x0][0x638] ;  /* 0x00018e00ff117b82 */ /* 0x000ea20000000800 */
[-C--:B---3--:R-:W-:Y:S02]  /*0f30*/  SHF.L.U32 R2, R5, R18.reuse, RZ ;  /* 0x0000001205027219 */ /* 0x088fe400000006ff */
[--C-:B------:R-:W-:Y:S02]  /*0f40*/  SHF.R.U64 R12, R19, R18, R3.reuse ;  /* 0x00000012130c7219 */ /* 0x100fe40000001203 */
[----:B------:R-:W-:Y:S02]  /*0f50*/  LOP3.LUT R8, RZ, R2, RZ, 0x33, !PT ;  /* 0x00000002ff087212 */ /* 0x000fe400078e33ff */
[----:B------:R-:W-:Y:S01]  /*0f60*/  SHF.R.U32.HI R3, RZ, R18, R3 ;  /* 0x00000012ff037219 */ /* 0x000fe20000011603 */
[----:B------:R-:W3:Y:S01]  /*0f70*/  LDC R16, c[0x0][0x610] ;  /* 0x00018400ff107b82 */ /* 0x000ee20000000800 */
[----:B------:R-:W-:Y:S01]  /*0f80*/  IMAD.MOV.U32 R2, RZ, RZ, R12 ;  /* 0x000000ffff027224 */ /* 0x000fe200078e000c */
[----:B------:R-:W-:Y:S06]  /*0f90*/  @!P0 BRA `(.L_x_11) ;  /* 0x0000000000288947 */ /* 0x000fec0003800000 */
[----:B------:R-:W4:Y:S02]  /*0fa0*/  LDC R7, c[0x0][0x64c] ;  /* 0x00019300ff077b82 */ /* 0x000f240000000800 */
[----:B----4-:R-:W-:-:S05]  /*0fb0*/  IADD3 R7, P0, R12, R7, RZ ;  /* 0x000000070c077210 */ /* 0x010fca0007f1e0ff */
        /* <DEDUP_REMOVED lines=8> */
.L_x_11:
[----:B0-----:R-:W-:Y:S01]  /*1040*/  SHF.R.U64 R4, R2, R15, R3 ;  /* 0x0000000f02047219 */ /* 0x001fe20000001203 */
[----:B-1----:R-:W-:Y:S01]  /*1050*/  VIADD R5, R13, 0xffffffff ;  /* 0xffffffff0d057836 */ /* 0x002fe20000000000 */
[----:B------:R-:W-:Y:S02]  /*1060*/  SHF.L.U32 R2, R11, R18, RZ ;  /* 0x000000120b027219 */ /* 0x000fe400000006ff */
[----:B------:R-:W-:Y:S01]  /*1070*/  LOP3.LUT R3, R19, R8, RZ, 0xc0, !PT ;  /* 0x0000000813037212 */ /* 0x000fe200078ec0ff */
[----:B------:R-:W-:Y:S01]  /*1080*/  IMAD.MOV R6, RZ, RZ, -R4 ;  /* 0x000000ffff067224 */ /* 0x000fe200078e0a04 */
[----:B------:R-:W-:Y:S02]  /*1090*/  SEL R0, R0, R23, !P2 ;  /* 0x0000001700007207 */ /* 0x000fe40005000000 */
[----:B------:R-:W-:Y:S01]  /*10a0*/  LOP3.LUT R5, R10, R5, RZ, 0xc0, !PT ;  /* 0x000000050a057212 */ /* 0x000fe200078ec0ff */
[----:B------:R-:W-:Y:S01]  /*10b0*/  IMAD R3, R2, R4, R3 ;  /* 0x0000000402037224 */ /* 0x000fe200078e0203 */
[----:B------:R-:W-:Y:S01]  /*10c0*/  R2UR UR23, R22 ;  /* 0x00000000161772ca */ /* 0x000fe200000e0000 */
[----:B--2---:R-:W-:-:S02]  /*10d0*/  IMAD R2, R6, R17, R12 ;  /* 0x0000001106027224 */ /* 0x004fc400078e020c */
[----:B---3--:R-:W-:Y:S02]  /*10e0*/  IMAD R0, R3, R16, R0 ;  /* 0x0000001003007224 */ /* 0x008fe400078e0200 */
[----:B------:R-:W-:Y:S02]  /*10f0*/  IMAD R3, R2, R13, R5 ;  /* 0x0000000d02037224 */ /* 0x000fe400078e0205 */
[----:B------:R-:W-:-:S03]  /*1100*/  IMAD.MOV.U32 R4, RZ, RZ, 0x1 ;  /* 0x00000001ff047424 */ /* 0x000fc600078e00ff */
[----:B------:R-:W-:Y:S02]  /*1110*/  SEL R2, R3, R0, !P2 ;  /* 0x0000000003027207 */ /* 0x000fe40005000000 */
[----:B------:R-:W-:-:S03]  /*1120*/  SEL R0, R0, R3, !P2 ;  /* 0x0000000300007207 */ /* 0x000fc60005000000 */
[----:B------:R1:W-:Y:S04]  /*1130*/  STL [R1+0x88], R2 ;  /* 0x0000880201007387 */ /* 0x0003e80000100800 */
[----:B------:R1:W-:Y:S02]  /*1140*/  STL [R1+0x8c], R0 ;  /* 0x00008c0001007387 */ /* 0x0003e40000100800 */
.L_x_9:
[----:B------:R-:W-:-:S08]  /*1150*/  NOP ;  /* 0x0000000000007918 */ /* 0x000fd00000000000 */
[----:B------:R-:W2:Y:S02]  /*1160*/  USETMAXREG.TRY_ALLOC.CTAPOOL UP0, 0xe8 ;  /* 0x000000e8000079c8 */ /* 0x000ea40008000600 */
[----:B--2---:R-:W-:-:S13]  /*1170*/  PLOP3.LUT P0, PT, PT, PT, UP0, 0x80, 0x0 ;  /* 0x000000000000781c */ /* 0x004fda0003f0f008 */
[----:B------:R-:W-:Y:S05]  /*1180*/  @!P0 BRA `(.L_x_9) ;  /* 0xfffffffc00f08947 */ /* 0x000fea000383ffff */
[----:B------:R-:W-:Y:S01]  /*1190*/  ULDC.64 UR4, c[0x0][0x598] ;  /* 0x0001660000047ab9 */ /* 0x000fe20000000a00 */
[----:B------:R-:W-:Y:S01]  /*11a0*/  ULDC.64 UR18, c[0x0][0x208] ;  /* 0x0000820000127ab9 */ /* 0x000fe20000000a00 */
[----:B------:R-:W-:-:S04]  /*11b0*/  ISETP.NE.U32.AND P0, PT, RZ, UR4, PT ;  /* 0x00000004ff007c0c */ /* 0x000fc8000bf05070 */
[----:B------:R-:W-:-:S13]  /*11c0*/  ISETP.NE.AND.EX P0, PT, RZ, UR5, PT, P0 ;  /* 0x00000005ff007c0c */ /* 0x000fda000bf05300 */
[----:B------:R-:W-:Y:S05]  /*11d0*/  @!P0 BRA `(.L_x_12) ;  /* 0x0000000000208947 */ /* 0x000fea0003800000 */
[----:B-1----:R-:W1:Y:S02]  /*11e0*/  LDC.64 R2, c[0x0][0x598] ;  /* 0x00016600ff027b82 */ /* 0x002e640000000a00 */
[----:B-1----:R-:W2:Y:S02]  /*11f0*/  LDG.E.64 R2, desc[UR18][R2.64] ;  /* 0x0000001202027981 */ /* 0x002ea4000c1e1b00 */
[----:B--2---:R-:W-:-:S04]  /*1200*/  ISETP.NE.U32.AND P0, PT, R2, RZ, PT ;  /* 0x000000ff0200720c */ /* 0x004fc80003f05070 */
[----:B------:R-:W-:-:S13]  /*1210*/  ISETP.NE.AND.EX P0, PT, R3, RZ, PT, P0 ;  /* 0x000000ff0300720c */ /* 0x000fda0003f05300 */
[----:B------:R-:W-:Y:S05]  /*1220*/  @!P0 BRA `(.L_x_12) ;  /* 0x00000000000c8947 */ /* 0x000fea0003800000 */
[----:B------:R-:W2:Y:S02]  /*1230*/  LD.E R2, desc[UR18][R2.64] ;  /* 0x0000001202027980 */ /* 0x000ea4000c101900 */
[----:B--2---:R-:W-:Y:S01]  /*1240*/  R2UR UR20, R2 ;  /* 0x00000000021472ca */ /* 0x004fe200000e0000 */
[----:B------:R-:W-:-:S14]  /*1250*/  BRA `(.L_x_13) ;  /* 0x0000000000247947 */ /* 0x000fdc0003800000 */
.L_x_12:
[----:B------:R-:W-:Y:S02]  /*1260*/  ULDC.64 UR4, c[0x0][0x588] ;  /* 0x0001620000047ab9 */ /* 0x000fe40000000a00 */
[----:B------:R-:W-:-:S04]  /*1270*/  ISETP.NE.U32.AND P0, PT, RZ, UR4, PT ;  /* 0x00000004ff007c0c */ /* 0x000fc8000bf05070 */
[----:B------:R-:W-:-:S13]  /*1280*/  ISETP.NE.AND.EX P0, PT, RZ, UR5, PT, P0 ;  /* 0x00000005ff007c0c */ /* 0x000fda000bf05300 */
[----:B------:R-:W-:Y:S05]  /*1290*/  @!P0 BRA `(.L_x_14) ;  /* 0x0000000000108947 */ /* 0x000fea0003800000 */
[----:B-1----:R-:W1:Y:S02]  /*12a0*/  LDC.64 R2, c[0x0][0x588] ;  /* 0x00016200ff027b82 */ /* 0x002e640000000a00 */
[----:B-1----:R-:W2:Y:S02]  /*12b0*/  LDG.E R2, desc[UR18][R2.64] ;  /* 0x0000001202027981 */ /* 0x002ea4000c1e1900 */
[----:B--2---:R-:W-:Y:S01]  /*12c0*/  R2UR UR20, R2 ;  /* 0x00000000021472ca */ /* 0x004fe200000e0000 */
[----:B------:R-:W-:-:S14]  /*12d0*/  BRA `(.L_x_13) ;  /* 0x0000000000047947 */ /* 0x000fdc0003800000 */
.L_x_14:
[----:B------:R-:W-:-:S05]  /*12e0*/  ULDC UR20, c[0x0][0x580] ;  /* 0x0001600000147ab9 */ /* 0x000fca0000000800 */
.L_x_13:
[----:B------:R-:W-:Y:S02]  /*12f0*/  ULDC.64 UR4, c[0x0][0x5a0] ;  /* 0x0001680000047ab9 */ /* 0x000fe40000000a00 */
        /* <DEDUP_REMOVED lines=11> */
.L_x_15:
        /* <DEDUP_REMOVED lines=8> */
.L_x_17:
[----:B------:R-:W-:-:S05]  /*1430*/  ULDC UR21, c[0x0][0x584] ;  /* 0x0001610000157ab9 */ /* 0x000fca0000000800 */
.L_x_16:
[----:B------:R-:W-:-:S13]  /*1440*/  LOP3.LUT P0, RZ, R4, 0xff, RZ, 0xc0, !PT ;  /* 0x000000ff04ff7812 */ /* 0x000fda000780c0ff */
[----:B------:R-:W-:Y:S05]  /*1450*/  @!P0 EXIT ;  /* 0x000000000000894d */ /* 0x000fea0003800000 */
[----:B------:R-:W-:Y:S01]  /*1460*/  ULDC UR4, c[0x0][0x28c] ;  /* 0x0000a30000047ab9 */ /* 0x000fe20000000800 */
[----:B------:R-:W-:Y:S02]  /*1470*/  ULOP3.LUT UR22, UR13, 0x1, URZ, 0xfc, !UPT ;  /* 0x000000010d167892 */ /* 0x000fe4000f8efc3f */
[----:B------:R-:W-:-:S04]  /*1480*/  UIADD3 UR4, UR4, 0x1f, URZ ;  /* 0x0000001f04047890 */ /* 0x000fc8000fffe03f */
[----:B------:R-:W-:-:S04]  /*1490*/  USHF.R.S32.HI UR5, URZ, 0x1f, UR4 ;  /* 0x0000001f3f057899 */ /* 0x000fc80008011404 */
[----:B------:R-:W-:-:S03]  /*14a0*/  ULEA.HI UR5, UR5, UR4, URZ, 0x5 ;  /* 0x0000000405057291 */ /* 0x000fc6000f8f283f */
[----:B------:R-:W-:Y:S01]  /*14b0*/  UMOV UR4, URZ ;  /* 0x0000003f00047c82 */ /* 0x000fe20008000000 */
[----:B------:R-:W-:-:S03]  /*14c0*/  USHF.R.S32.HI UR12, URZ, 0x5, UR5 ;  /* 0x000000053f0c7899 */ /* 0x000fc60008011405 */
[----:B------:R-:W-:-:S09]  /*14d0*/  UMOV UR5, URZ ;  /* 0x0000003f00057c82 */ /* 0x000fd20008000000 */
.L_x_300:
[----:B-1----:R-:W1:Y:S01]  /*14e0*/  S2R R0, SR_TID.X ;  /* 0x0000000000007919 */ /* 0x002e620000002100 */
[----:B--2---:R-:W2:Y:S01]  /*14f0*/  S2UR UR11, SR_CgaCtaId ;  /* 0x00000000000b79c3 */ /* 0x004ea20000008800 */
[----:B------:R-:W-:Y:S01]  /*1500*/  UMOV UR14, 0x400 ;  /* 0x00000400000e7882 */ /* 0x000fe20000000000 */
[----:B------:R-:W-:Y:S01]  /*1510*/  UMOV UR6, URZ ;  /* 0x0000003f00067c82 */ /* 0x000fe20008000000 */
[----:B------:R-:W-:Y:S01]  /*1520*/  STL [R1+0x74], RZ ;  /* 0x000074ff01007387 */ /* 0x000fe20000100800 */
[----:B------:R-:W-:Y:S01]  /*1530*/  UMOV UR7, URZ ;  /* 0x0000003f00077c82 */ /* 0x000fe20008000000 */
[----:B------:R-:W-:Y:S01]  /*1540*/  UMOV UR8, URZ ;  /* 0x0000003f00087c82 */ /* 0x000fe20008000000 */
[----:B------:R-:W-:Y:S01]  /*1550*/  UMOV UR16, UR5 ;  /* 0x0000000500107c82 */ /* 0x000fe20008000000 */
[----:B------:R-:W-:Y:S01]  /*1560*/  STL [R1+0x70], RZ ;  /* 0x000070ff01007387 */ /* 0x000fe20000100800 */
[----:B---3--:R-:W3:Y:S01]  /*1570*/  LDC R2, c[0x0][0x28c] ;  /* 0x0000a300ff027b82 */ /* 0x008ee20000000800 */
[----:B------:R-:W-:-:S02]  /*1580*/  CS2R R4, SRZ ;  /* 0x0000000000047805 */ /* 0x000fc4000001ff00 */
[----:B------:R-:W-:Y:S01]  /*1590*/  CS2R R6, SRZ ;  /* 0x0000000000067805 */ /* 0x000fe2000001ff00 */
[----:B------:R-:W-:Y:S01]  /*15a0*/  STL [R1+0x6c], RZ ;  /* 0x00006cff01007387 */ /* 0x000fe20000100800 */
[----:B------:R-:W-:Y:S02]  /*15b0*/  CS2R R8, SRZ ;  /* 0x0000000000087805 */ /* 0x000fe4000001ff00 */
[----:B------:R-:W-:Y:S02]  /*15c0*/  CS2R R10, SRZ ;  /* 0x00000000000a7805 */ /* 0x000fe4000001ff00 */
[----:B------:R-:W-:Y:S01]  /*15d0*/  CS2R R12, SRZ ;  /* 0x00000000000c7805 */ /* 0x000fe2000001ff00 */
[----:B------:R-:W-:Y:S01]  /*15e0*/  STL [R1+0x68], RZ ;  /* 0x000068ff01007387 */ /* 0x000fe20000100800 */
[----:B------:R-:W-:Y:S02]  /*15f0*/  CS2R R14, SRZ ;  /* 0x00000000000e7805 */ /* 0x000fe4000001ff00 */
[----:B------:R-:W-:-:S02]  /*1600*/  CS2R R16, SRZ ;  /* 0x0000000000107805 */ /* 0x000fc4000001ff00 */
[----:B0-----:R-:W-:Y:S01]  /*1610*/  CS2R R18, SRZ ;  /* 0x0000000000127805 */ /* 0x001fe2000001ff00 */
[----:B------:R-:W-:Y:S01]  /*1620*/  STL [R1+0x64], RZ ;  /* 0x000064ff01007387 */ /* 0x000fe20000100800 */
[----:B------:R-:W-:Y:S02]  /*1630*/  CS2R R20, SRZ ;  /* 0x0000000000147805 */ /* 0x000fe4000001ff00 */
[----:B------:R-:W-:Y:S02]  /*1640*/  CS2R R22, SRZ ;  /* 0x0000000000167805 */ /* 0x000fe4000001ff00 */
[----:B------:R-:W-:Y:S01]  /*1650*/  CS2R R152, SRZ ;  /* 0x0000000000987805 */ /* 0x000fe2000001ff00 */
[----:B------:R-:W-:Y:S01]  /*1660*/  STL [R1+0x60], RZ ;  /* 0x000060ff01007387 */ /* 0x000fe20000100800 */
[----:B--2---:R-:W-:Y:S01]  /*1670*/  ULEA UR14, UR11, UR14, 0x18 ;  /* 0x0000000e0b0e7291 */ /* 0x004fe2000f8ec03f */
[----:B------:R-:W-:Y:S02]  /*1680*/  CS2R R154, SRZ ;  /* 0x00000000009a7805 */ /* 0x000fe4000001ff00 */
[----:B------:R-:W-:Y:S01]  /*1690*/  CS2R R156, SRZ ;  /* 0x00000000009c7805 */ /* 0x000fe2000001ff00 */
[----:B------:R-:W-:Y:S01]  /*16a0*/  STL [R1+0x5c], RZ ;  /* 0x00005cff01007387 */ /* 0x000fe20000100800 */
[----:B------:R-:W-:-:S02]  /*16b0*/  CS2R R158, SRZ ;  /* 0x00000000009e7805 */ /* 0x000fc4000001ff00 */
[----:B------:R-:W-:Y:S02]  /*16c0*/  CS2R R160, SRZ ;  /* 0x0000000000a07805 */ /* 0x000fe4000001ff00 */
[----:B------:R-:W-:Y:S02]  /*16d0*/  CS2R R162, SRZ ;  /* 0x0000000000a27805 */ /* 0x000fe4000001ff00 */
[----:B-1----:R-:W-:Y:S01]  /*16e0*/  LOP3.LUT R0, R0, 0x80, RZ, 0xc0, !PT ;  /* 0x0000008000007812 */ /* 0x002fe200078ec0ff */
[----:B------:R-:W-:Y:S01]  /*16f0*/  STL [R1+0x58], RZ ;  /* 0x000058ff01007387 */ /* 0x000fe20000100800 */
[----:B---3--:R-:W-:Y:S02]  /*1700*/  ISETP.GE.AND P0, PT, R2, 0x1, PT ;  /* 0x000000010200780c */ /* 0x008fe40003f06270 */
[----:B------:R-:W-:Y:S02]  /*1710*/  CS2R R2, SRZ ;  /* 0x0000000000027805 */ /* 0x000fe4000001ff00 */
[----:B------:R-:W-:Y:S01]  /*1720*/  SHF.R.U32.HI R0, RZ, 0x7, R0 ;  /* 0x00000007ff007819 */ /* 0x000fe20000011600 */
[----:B------:R-:W-:Y:S01]  /*1730*/  STL [R1+0x54], RZ ;  /* 0x000054ff01007387 */ /* 0x000fe20000100800 */
[----:B------:R-:W-:-:S02]  /*1740*/  CS2R R164, SRZ ;  /* 0x0000000000a47805 */ /* 0x000fc4000001ff00 */
[----:B------:R-:W-:Y:S02]  /*1750*/  CS2R R166, SRZ ;  /* 0x0000000000a67805 */ /* 0x000fe4000001ff00 */
[----:B------:R-:W-:Y:S01]  /*1760*/  CS2R R168, SRZ ;  /* 0x0000000000a87805 */ /* 0x000fe2000001ff00 */
[----:B------:R-:W-:Y:S01]  /*1770*/  STL [R1+0x50], RZ ;  /* 0x000050ff01007387 */ /* 0x000fe20000100800 */
[----:B------:R-:W-:Y:S02]  /*1780*/  CS2R R170, SRZ ;  /* 0x0000000000aa7805 */ /* 0x000fe4000001ff00 */
[----:B------:R-:W-:Y:S02]  /*1790*/  CS2R R172, SRZ ;  /* 0x0000000000ac7805 */ /* 0x000fe4000001ff00 */
[----:B------:R-:W-:Y:S01]  /*17a0*/  CS2R R174, SRZ ;  /* 0x0000000000ae7805 */ /* 0x000fe2000001ff00 */
[----:B------:R-:W0:Y:S01]  /*17b0*/  SHFL.IDX PT, R0, R0, RZ, 0x1f ;  /* 0x00001fff00007589 */ /* 0x000e2200000e0000 */
[----:B------:R-:W-:-:S02]  /*17c0*/  CS2R R176, SRZ ;  /* 0x0000000000b07805 */ /* 0x000fc4000001ff00 */
[----:B------:R-:W-:Y:S02]  /*17d0*/  CS2R R178, SRZ ;  /* 0x0000000000b27805 */ /* 0x000fe4000001ff00 */
[----:B------:R-:W-:Y:S01]  /*17e0*/  CS2R R180, SRZ ;  /* 0x0000000000b47805 */ /* 0x000fe2000001ff00 */
[----:B------:R1:W-:Y:S01]  /*17f0*/  STL [R1+0x4c], RZ ;  /* 0x00004cff01007387 */ /* 0x0003e20000100800 */
[----:B------:R-:W-:Y:S02]  /*1800*/  CS2R R182, SRZ ;  /* 0x0000000000b67805 */ /* 0x000fe4000001ff00 */
[----:B------:R-:W-:Y:S02]  /*1810*/  CS2R R184, SRZ ;  /* 0x0000000000b87805 */ /* 0x000fe4000001ff00 */
[----:B------:R-:W-:Y:S01]  /*1820*/  CS2R R186, SRZ ;  /* 0x0000000000ba7805 */ /* 0x000fe2000001ff00 */
[----:B------:R1:W-:Y:S01]  /*1830*/  STL [R1+0x48], RZ ;  /* 0x000048ff01007387 */ /* 0x0003e20000100800 */
        /* <DEDUP_REMOVED lines=14> */
[----:B------:R-:W-:Y:S02]  /*1920*/  CS2R R210, SRZ ;  /* 0x0000000000d27805 */ /* 0x000fe4000001ff00 */
[----:B0-----:R-:W-:Y:S01]  /*1930*/  R2UR UR9, R0 ;  /* 0x00000000000972ca */ /* 0x001fe200000e0000 */
[----:B------:R1:W-:Y:S01]  /*1940*/  STL [R1+0x38], RZ ;  /* 0x000038ff01007387 */ /* 0x0003e20000100800 */
[----:B------:R-:W-:Y:S01]  /*1950*/  IMAD.MOV.U32 R0, RZ, RZ, RZ ;  /* 0x000000ffff007224 */ /* 0x000fe200078e00ff */
[----:B------:R-:W-:-:S02]  /*1960*/  CS2R R212, SRZ ;  /* 0x0000000000d47805 */ /* 0x000fc4000001ff00 */
[----:B------:R-:W-:Y:S01]  /*1970*/  CS2R R214, SRZ ;  /* 0x0000000000d67805 */ /* 0x000fe2000001ff00 */
[----:B------:R1:W-:Y:S01]  /*1980*/  STL [R1+0x34], RZ ;  /* 0x000034ff01007387 */ /* 0x0003e20000100800 */
[----:B------:R-:W-:Y:S02]  /*1990*/  CS2R R216, SRZ ;  /* 0x0000000000d87805 */ /* 0x000fe4000001ff00 */
[----:B------:R-:W-:Y:S02]  /*19a0*/  CS2R R218, SRZ ;  /* 0x0000000000da7805 */ /* 0x000fe4000001ff00 */
[----:B------:R-:W-:Y:S01]  /*19b0*/  CS2R R220, SRZ ;  /* 0x0000000000dc7805 */ /* 0x000fe2000001ff00 */
[----:B------:R1:W-:Y:S01]  /*19c0*/  STL [R1+0x30], RZ ;  /* 0x000030ff01007387 */ /* 0x0003e20000100800 */
[----:B------:R-:W-:Y:S02]  /*19d0*/  CS2R R222, SRZ ;  /* 0x0000000000de7805 */ /* 0x000fe4000001ff00 */
[----:B------:R-:W-:Y:S01]  /*19e0*/  CS2R R224, SRZ ;  /* 0x0000000000e07805 */ /* 0x000fe2000001ff00 */
[----:B------:R-:W-:Y:S01]  /*19f0*/  IMAD.MOV.U32 R226, RZ, RZ, RZ ;  /* 0x000000ffffe27224 */ /* 0x000fe200078e00ff */
[----:B------:R1:W-:Y:S01]  /*1a00*/  STL [R1+0x2c], RZ ;  /* 0x00002cff01007387 */ /* 0x0003e20000100800 */
[----:B------:R-:W-:Y:S01]  /*1a10*/  ULEA.HI UR10, UR9, UR9, URZ, 0x1 ;  /* 0x00000009090a7291 */ /* 0x000fe2000f8f083f */
[----:B------:R-:W-:Y:S01]  /*1a20*/  IMAD.U32 R227, RZ, RZ, UR4 ;  /* 0x00000004ffe37e24 */ /* 0x000fe2000f8e00ff */
[----:B------:R-:W-:Y:S01]  /*1a30*/  CS2R R24, SRZ ;  /* 0x0000000000187805 */ /* 0x000fe2000001ff00 */
[----:B------:R1:W-:Y:S01]  /*1a40*/  STL [R1+0x28], RZ ;  /* 0x000028ff01007387 */ /* 0x0003e20000100800 */
[----:B------:R-:W-:Y:S01]  /*1a50*/  ULOP3.LUT UR10, UR10, 0x1ffffe, URZ, 0xc0, !UPT ;  /* 0x001ffffe0a0a7892 */ /* 0x000fe2000f8ec03f */
[----:B------:R-:W-:-:S02]  /*1a60*/  CS2R R26, SRZ ;  /* 0x00000000001a7805 */ /* 0x000fc4000001ff00 */
[----:B------:R-:W-:Y:S01]  /*1a70*/  CS2R R28, SRZ ;  /* 0x00000000001c7805 */ /* 0x000fe2000001ff00 */
[----:B------:R1:W-:Y:S01]  /*1a80*/  STL [R1+0x24], RZ ;  /* 0x000024ff01007387 */ /* 0x0003e20000100800 */
[----:B------:R-:W-:Y:S01]  /*1a90*/  UIADD3 UR10, UR9, -UR10, URZ ;  /* 0x8000000a090a7290 */ /* 0x000fe2000fffe03f */
[----:B----4-:R-:W-:Y:S02]  /*1aa0*/  CS2R R30, SRZ ;  /* 0x00000000001e7805 */ /* 0x010fe4000001ff00 */
[----:B------:R-:W-:Y:S01]  /*1ab0*/  CS2R R32, SRZ ;  /* 0x0000000000207805 */ /* 0x000fe2000001ff00 */
[----:B------:R1:W-:Y:S01]  /*1ac0*/  STL [R1+0x20], RZ ;  /* 0x000020ff01007387 */ /* 0x0003e20000100800 */
[----:B------:R-:W-:Y:S01]  /*1ad0*/  ULEA UR10, UR10, UR14, 0xb ;  /* 0x0000000e0a0a7291 */ /* 0x000fe2000f8e583f */
[----:B------:R-:W-:Y:S02]  /*1ae0*/  CS2R R34, SRZ ;  /* 0x0000000000227805 */ /* 0x000fe4000001ff00 */
[----:B------:R-:W-:Y:S01]  /*1af0*/  CS2R R36, SRZ ;  /* 0x0000000000247805 */ /* 0x000fe2000001ff00 */
[----:B------:R1:W-:Y:S01]  /*1b00*/  STL [R1+0x1c], RZ ;  /* 0x00001cff01007387 */ /* 0x0003e20000100800 */
[----:B------:R-:W-:Y:S01]  /*1b10*/  UIADD3 UR10, UR10, 0x200, URZ ;  /* 0x000002000a0a7890 */ /* 0x000fe2000fffe03f */
[----:B------:R-:W-:-:S02]  /*1b20*/  CS2R R38, SRZ ;  /* 0x0000000000267805 */ /* 0x000fc4000001ff00 */
[----:B------:R-:W-:Y:S01]  /*1b30*/  CS2R R40, SRZ ;  /* 0x0000000000287805 */ /* 0x000fe2000001ff00 */
[----:B------:R1:W-:Y:S01]  /*1b40*/  STL [R1+0x18], RZ ;  /* 0x000018ff01007387 */ /* 0x0003e20000100800 */
[----:B------:R-:W-:Y:S01]  /*1b50*/  USHF.R.U32.HI UR10, URZ, 0x4, UR10 ;  /* 0x000000043f0a7899 */ /* 0x000fe2000801160a */
[----:B------:R-:W-:Y:S02]  /*1b60*/  CS2R R42, SRZ ;  /* 0x00000000002a7805 */ /* 0x000fe4000001ff00 */
[----:B------:R-:W-:Y:S01]  /*1b70*/  CS2R R44, SRZ ;  /* 0x00000000002c7805 */ /* 0x000fe2000001ff00 */
[----:B------:R1:W-:Y:S01]  /*1b80*/  STL [R1+0x14], RZ ;  /* 0x000014ff01007387 */ /* 0x0003e20000100800 */
[----:B------:R-:W-:Y:S01]  /*1b90*/  ULOP3.LUT UR15, UR10, 0x3fff, URZ, 0xc0, !UPT ;  /* 0x00003fff0a0f7892 */ /* 0x000fe2000f8ec03f */
        /* <DEDUP_REMOVED lines=18> */
[----:B------:R1:W-:Y:S01]  /*1cc0*/  STL [R1], RZ ;  /* 0x000000ff01007387 */ /* 0x0003e20000100800 */
[----:B------:R-:W-:-:S02]  /*1cd0*/  CS2R R74, SRZ ;  /* 0x00000000004a7805 */ /* 0x000fc4000001ff00 */
[----:B------:R-:W-:Y:S02]  /*1ce0*/  CS2R R76, SRZ ;  /* 0x00000000004c7805 */ /* 0x000fe4000001ff00 */
[----:B------:R-:W-:Y:S02]  /*1cf0*/  CS2R R78, SRZ ;  /* 0x00000000004e7805 */ /* 0x000fe4000001ff00 */
[----:B------:R-:W-:Y:S02]  /*1d00*/  CS2R R80, SRZ ;  /* 0x0000000000507805 */ /* 0x000fe4000001ff00 */
[----:B------:R-:W-:Y:S02]  /*1d10*/  CS2R R82, SRZ ;  /* 0x0000000000527805 */ /* 0x000fe4000001ff00 */
[----:B------:R-:W-:Y:S02]  /*1d20*/  CS2R R84, SRZ ;  /* 0x0000000000547805 */ /* 0x000fe4000001ff00 */
        /* <DEDUP_REMOVED lines=32> */
[----:B------:R-:W-:Y:S01]  /*1f30*/  CS2R R150, SRZ ;  /* 0x0000000000967805 */ /* 0x000fe2000001ff00 */
[----:B-1----:R-:W-:Y:S06]  /*1f40*/  @!P0 BRA `(.L_x_18) ;  /* 0x0000001000548947 */ /* 0x002fec0003800000 */
[----:B------:R-:W-:-:S06]  /*1f50*/  UISETP.NE.AND UP0, UPT, UR22, 0x3, UPT ;  /* 0x000000031600788c */ /* 0x000fcc000bf05270 */
[----:B------:R-:W-:-:S13]  /*1f60*/  PLOP3.LUT P1, PT, PT, PT, UP0, 0x80, 0x0 ;  /* 0x000000000000781c */ /* 0x000fda0003f2f008 */
[----:B------:R-:W-:Y:S05]  /*1f70*/  @!P1 BRA `(.L_x_19) ;  /* 0x0000000000049947 */ /* 0x000fea0003800000 */
[----:B------:R-:W-:Y:S01]  /*1f80*/  BPT.TRAP 0x1 ;  /* 0x000000040000795c */ /* 0x000fe20000300000 */
.L_x_19:
[----:B------:R-:W-:Y:S01]  /*1f90*/  ULEA UR6, UR5, UR14, 0x3 ;  /* 0x0000000e05067291 */ /* 0x000fe2000f8e183f */
[----:B------:R-:W-:-:S05]  /*1fa0*/  IMAD.U32 R0, RZ, RZ, UR4 ;  /* 0x00000004ff007e24 */ /* 0x000fca000f8e00ff */
[----:B------:R-:W-:-:S04]  /*1fb0*/  SHF.L.U32 R0, R0, 0x1f, RZ ;  /* 0x0000001f00007819 */ /* 0x000fc800000006ff */
[----:B------:R0:W1:Y:S01]  /*1fc0*/  SYNCS.PHASECHK.TRANS64.TRYWAIT P0, [UR6], R0 ;  /* 0x00000000ff0075a7 */ /* 0x0000620008000146 */
[----:B------:R-:W-:Y:S05]  /*1fd0*/  @!P1 BRA `(.L_x_20) ;  /* 0x0000000000049947 */ /* 0x000fea0003800000 */
[----:B------:R-:W-:Y:S01]  /*1fe0*/  BPT.TRAP 0x1 ;  /* 0x000000040000795c */ /* 0x000fe20000300000 */
.L_x_20:
[----:B-1----:R-:W-:Y:S05]  /*1ff0*/  @P0 BRA `(.L_x_21) ;  /* 0x0000000000080947 */ /* 0x002fea0003800000 */
[----:B------:R-:W1:Y:S02]  /*2000*/  SYNCS.PHASECHK.TRANS64.TRYWAIT P0, [UR6], R0 ;  /* 0x00000000ff0075a7 */ /* 0x000e640008000146 */
[----:B-1----:R-:W-:Y:S05]  /*2010*/  @!P0 BRA `(.L_x_22) ;  /* 0x000000ec00288947 */ /* 0x002fea0003800000 */
.L_x_21:
[----:B------:R2:W-:Y:S01]  /*2020*/  STL [R1+0x74], RZ ;  /* 0x000074ff01007387 */ /* 0x0005e20000100800 */
[----:B------:R-:W-:Y:S01]  /*2030*/  UIADD3 UR6, UR14, 0x12200, URZ ;  /* 0x000122000e067890 */ /* 0x000fe2000fffe03f */
[----:B------:R-:W-:Y:S01]  /*2040*/  WARPGROUP.ARRIVE ;  /* 0x00000000000079c5 */ /* 0x000fe20000000000 */
[----:B------:R-:W-:Y:S01]  /*2050*/  ULDC UR7, c[0x0][0x50c] ;  /* 0x0001430000077ab9 */ /* 0x000fe20000000800 */
[----:B------:R2:W-:Y:S01]  /*2060*/  STL [R1+0x70], RZ ;  /* 0x000070ff01007387 */ /* 0x0005e20000100800 */
[----:B------:R-:W-:Y:S01]  /*2070*/  UISETP.NE.AND UP0, UPT, UR7, 0x1, UPT ;  /* 0x000000010700788c */ /* 0x000fe2000bf05270 */
[----:B01----:R-:W-:Y:S01]  /*2080*/  IMAD.MOV.U32 R0, RZ, RZ, RZ ;  /* 0x000000ffff007224 */ /* 0x003fe200078e00ff */
[----:B------:R-:W-:Y:S01]  /*2090*/  USHF.R.U32.HI UR6, URZ, 0x4, UR6 ;  /* 0x000000043f067899 */ /* 0x000fe20008011606 */
[----:B------:R2:W-:Y:S01]  /*20a0*/  STL [R1+0x6c], RZ ;  /* 0x00006cff01007387 */ /* 0x0005e20000100800 */
[----:B------:R-:W-:Y:S01]  /*20b0*/  USEL UR7, URZ, 0x1, UP0 ;  /* 0x000000013f077887 */ /* 0x000fe20008000000 */
[----:B------:R-:W-:Y:S01]  /*20c0*/  CS2R R2, SRZ ;  /* 0x0000000000027805 */ /* 0x000fe2000001ff00 */
[----:B------:R-:W-:Y:S01]  /*20d0*/  ULOP3.LUT UR6, UR6, 0x3fff, URZ, 0xc0, !UPT ;  /* 0x00003fff06067892 */ /* 0x000fe2000f8ec03f */
[----:B------:R2:W-:Y:S01]  /*20e0*/  STL [R1+0x68], RZ ;  /* 0x000068ff01007387 */ /* 0x0005e20000100800 */
[----:B------:R-:W-:Y:S01]  /*20f0*/  ULOP3.LUT UR8, UR15, 0x10000, URZ, 0xfc, !UPT ;  /* 0x000100000f087892 */ /* 0x000fe2000f8efc3f */
[----:B------:R-:W-:Y:S01]  /*2100*/  CS2R R4, SRZ ;  /* 0x0000000000047805 */ /* 0x000fe2000001ff00 */
[----:B------:R-:W-:Y:S01]  /*2110*/  ULOP3.LUT UR6, UR6, 0x10000, URZ, 0xfc, !UPT ;  /* 0x0001000006067892 */ /* 0x000fe2000f8efc3f */
[----:B------:R2:W-:Y:S01]  /*2120*/  STL [R1+0x64], RZ ;  /* 0x000064ff01007387 */ /* 0x0005e20000100800 */
[----:B------:R-:W-:Y:S01]  /*2130*/  ISETP.NE.AND P0, PT, RZ, UR7, PT ;  /* 0x00000007ff007c0c */ /* 0x000fe2000bf05270 */
[----:B------:R-:W-:Y:S01]  /*2140*/  ULEA UR8, UR5, UR8, 0x8 ;  /* 0x0000000805087291 */ /* 0x000fe2000f8e403f */
[----:B------:R-:W-:Y:S01]  /*2150*/  CS2R R6, SRZ ;  /* 0x0000000000067805 */ /* 0x000fe2000001ff00 */
[----:B------:R2:W-:Y:S01]  /*2160*/  STL [R1+0x60], RZ ;  /* 0x000060ff01007387 */ /* 0x0005e20000100800 */
[----:B------:R-:W-:Y:S01]  /*2170*/  ULEA UR10, UR5, UR6, 0x9 ;  /* 0x00000006050a7291 */ /* 0x000fe2000f8e483f */
[----:B------:R-:W-:Y:S01]  /*2180*/  CS2R R8, SRZ ;  /* 0x0000000000087805 */ /* 0x000fe2000001ff00 */
[----:B------:R-:W-:Y:S01]  /*2190*/  UMOV UR9, 0xc0000010 ;  /* 0xc000001000097882 */ /* 0x000fe20000000000 */
[----:B------:R2:W-:Y:S01]  /*21a0*/  STL [R1+0x5c], RZ ;  /* 0x00005cff01007387 */ /* 0x0005e20000100800 */
[----:B------:R-:W-:Y:S01]  /*21b0*/  UMOV UR11, 0xc0000010 ;  /* 0xc0000010000b7882 */ /* 0x000fe20000000000 */
[----:B------:R-:W-:Y:S01]  /*21c0*/  UMOV UR6, 0x1 ;  /* 0x0000000100067882 */ /* 0x000fe20000000000 */
[----:B------:R-:W-:Y:S01]  /*21d0*/  CS2R R10, SRZ ;  /* 0x00000000000a7805 */ /* 0x000fe2000001ff00 */
[----:B------:R2:W-:Y:S01]  /*21e0*/  STL [R1+0x58], RZ ;  /* 0x000058ff01007387 */ /* 0x0005e20000100800 */
[----:B------:R-:W-:Y:S01]  /*21f0*/  CS2R R12, SRZ ;  /* 0x00000000000c7805 */ /* 0x000fe2000001ff00 */
[----:B------:R-:W-:Y:S01]  /*2200*/  QGMMA.64x256x32.F32.E4M3.E4M3 R24, gdesc[UR8], RZ, !UPT, gsb0 ;  /* 0x03e00000081879f3 */ /* 0x000fe2000c0008ff */
        /* <DEDUP_REMOVED lines=55> */
[----:B------:R-:W-:Y:S01]  /*2580*/  CS2R R224, SRZ ;  /* 0x0000000000e07805 */ /* 0x000fe2000001ff00 */
[----:B------:R-:W-:Y:S01]  /*2590*/  IMAD.MOV.U32 R226, RZ, RZ, RZ ;  /* 0x000000ffffe27224 */ /* 0x000fe200078e00ff */
[----:B------:R2:W-:Y:S04]  /*25a0*/  STL [R1+0x1c], RZ ;  /* 0x00001cff01007387 */ /* 0x0005e80000100800 */
[----:B------:R2:W-:Y:S04]  /*25b0*/  STL [R1+0x18], RZ ;  /* 0x000018ff01007387 */ /* 0x0005e80000100800 */
[----:B------:R2:W-:Y:S04]  /*25c0*/  STL [R1+0x14], RZ ;  /* 0x000014ff01007387 */ /* 0x0005e80000100800 */
[----:B------:R2:W-:Y:S04]  /*25d0*/  STL [R1+0x10], RZ ;  /* 0x000010ff01007387 */ /* 0x0005e80000100800 */
[----:B------:R2:W-:Y:S04]  /*25e0*/  STL [R1+0xc], RZ ;  /* 0x00000cff01007387 */ /* 0x0005e80000100800 */
[----:B------:R2:W-:Y:S04]  /*25f0*/  STL [R1+0x8], RZ ;  /* 0x000008ff01007387 */ /* 0x0005e80000100800 */
[----:B------:R2:W-:Y:S04]  /*2600*/  STL [R1+0x4], RZ ;  /* 0x000004ff01007387 */ /* 0x0005e80000100800 */
[----:B------:R2:W-:Y:S01]  /*2610*/  STL [R1], RZ ;  /* 0x000000ff01007387 */ /* 0x0005e20000100800 */
[----:B------:R-:W-:Y:S05]  /*2620*/  @!P0 BRA `(.L_x_23) ;  /* 0x0000000800808947 */ /* 0x000fea0003800000 */
[----:B------:R-:W-:Y:S02]  /*2630*/  WARPGROUP.DEPBAR.LE gsb0, 0x0 ;  /* 0x00008000000079c5 */ /* 0x000fe40000010000 */
[----:B------:R-:W-:-:S01]  /*2640*/  FADD R227, RZ, R122 ;  /* 0x0000007affe37221 */ /* 0x000fc20000000000 */
[----:B------:R-:W-:Y:S01]  /*2650*/  FADD R226, RZ, R24 ;  /* 0x00000018ffe27221 */ /* 0x000fe20000000000 */
[----:B------:R-:W-:-:S01]  /*2660*/  FADD R225, RZ, R25 ;  /* 0x00000019ffe17221 */ /* 0x000fc20000000000 */
[----:B------:R-:W-:Y:S01]  /*2670*/  FADD R224, RZ, R26 ;  /* 0x0000001affe07221 */ /* 0x000fe20000000000 */
[----:B------:R-:W-:-:S01]  /*2680*/  FADD R223, RZ, R27 ;  /* 0x0000001bffdf7221 */ /* 0x000fc20000000000 */
[----:B------:R0:W-:Y:S01]  /*2690*/  STL [R1], R227 ;  /* 0x000000e301007387 */ /* 0x0001e20000100800 */
[----:B------:R-:W-:-:S01]  /*26a0*/  FADD R222, RZ, R28 ;  /* 0x0000001cffde7221 */ /* 0x000fc20000000000 */
[----:B------:R-:W-:Y:S01]  /*26b0*/  FADD R221, RZ, R29 ;  /* 0x0000001dffdd7221 */ /* 0x000fe20000000000 */
[----:B------:R-:W-:-:S01]  /*26c0*/  FADD R220, RZ, R30 ;  /* 0x0000001effdc7221 */ /* 0x000fc20000000000 */
[----:B------:R-:W-:Y:S01]  /*26d0*/  FADD R219, RZ, R31 ;  /* 0x0000001fffdb7221 */ /* 0x000fe20000000000 */
[----:B------:R-:W-:-:S01]  /*26e0*/  FADD R218, RZ, R32 ;  /* 0x00000020ffda7221 */ /* 0x000fc20000000000 */
[----:B------:R-:W-:Y:S01]  /*26f0*/  FADD R217, RZ, R33 ;  /* 0x00000021ffd97221 */ /* 0x000fe20000000000 */
[----:B------:R-:W-:-:S01]  /*2700*/  FADD R216, RZ, R34 ;  /* 0x00000022ffd87221 */ /* 0x000fc20000000000 */
[----:B------:R-:W-:Y:S01]  /*2710*/  FADD R215, RZ, R35 ;  /* 0x00000023ffd77221 */ /* 0x000fe20000000000 */
[----:B------:R-:W-:-:S01]  /*2720*/  FADD R214, RZ, R36 ;  /* 0x00000024ffd67221 */ /* 0x000fc20000000000 */
[----:B0-----:R-:W-:Y:S01]  /*2730*/  FADD R227, RZ, R123 ;  /* 0x0000007bffe37221 */ /* 0x001fe20000000000 */
[----:B------:R-:W-:-:S01]  /*2740*/  FADD R213, RZ, R37 ;  /* 0x00000025ffd57221 */ /* 0x000fc20000000000 */
[----:B------:R-:W-:Y:S01]  /*2750*/  FADD R212, RZ, R38 ;  /* 0x00000026ffd47221 */ /* 0x000fe20000000000 */
[----:B------:R-:W-:-:S01]  /*2760*/  FADD R211, RZ, R39 ;  /* 0x00000027ffd37221 */ /* 0x000fc20000000000 */
[----:B------:R-:W-:Y:S01]  /*2770*/  FADD R210, RZ, R40 ;  /* 0x00000028ffd27221 */ /* 0x000fe20000000000 */
[----:B------:R0:W-:Y:S01]  /*2780*/  STL [R1+0x4], R227 ;  /* 0x000004e301007387 */ /* 0x0001e20000100800 */
        /* <DEDUP_REMOVED lines=93> */
[----:B------:R-:W-:Y:S01]  /*2d60*/  UMOV UR6, URZ ;  /* 0x0000003f00067c82 */ /* 0x000fe20008000000 */
[----:B0-----:R-:W-:-:S05]  /*2d70*/  FADD R227, RZ, R130 ;  /* 0x00000082ffe37221 */ /* 0x001fca0000000000 */
[----:B------:R0:W-:Y:S02]  /*2d80*/  STL [R1+0x20], R227 ;  /* 0x000020e301007387 */ /* 0x0001e40000100800 */
        /* <DEDUP_REMOVED lines=42> */
.L_x_23:
[----:B------:R-:W-:-:S04]  /*3030*/  UIADD3 UR16, UR5, 0x1, URZ ;  /* 0x0000000105107890 */ /* 0x000fc8000fffe03f */
[----:B------:R-:W-:-:S04]  /*3040*/  UISETP.NE.AND UP0, UPT, UR16, 0x12, UPT ;  /* 0x000000121000788c */ /* 0x000fc8000bf05270 */
[----:B------:R-:W-:Y:S02]  /*3050*/  USEL UR8, URZ, 0x1, UP0 ;  /* 0x000000013f087887 */ /* 0x000fe40008000000 */
[----:B------:R-:W-:Y:S02]  /*3060*/  USEL UR16, UR16, URZ, UP0 ;  /* 0x0000003f10107287 */ /* 0x000fe40008000000 */
[----:B------:R-:W-:-:S06]  /*3070*/  ULOP3.LUT UR8, UR4, UR8, URZ, 0x3c, !UPT ;  /* 0x0000000804087292 */ /* 0x000fcc000f8e3c3f */
[----:B0-----:R-:W-:Y:S01]  /*3080*/  IMAD.U32 R227, RZ, RZ, UR8 ;  /* 0x00000008ffe37e24 */ /* 0x001fe2000f8e00ff */
[----:B------:R-:W-:-:S06]  /*3090*/  UMOV UR8, 0x1 ;  /* 0x0000000100087882 */ /* 0x000fcc0000000000 */
.L_x_18:
[----:B------:R-:W-:-:S04]  /*30a0*/  UISETP.LT.AND UP0, UPT, UR12, 0x1, UPT ;  /* 0x000000010c00788c */ /* 0x000fc8000bf01270 */
[----:B------:R-:W-:-:S04]  /*30b0*/  USEL UR9, UR12, 0x1, UP0 ;  /* 0x000000010c097887 */ /* 0x000fc80008000000 */
[----:B------:R-:W-:-:S04]  /*30c0*/  UIADD3 UR9, UR12, -UR9, URZ ;  /* 0x800000090c097290 */ /* 0x000fc8000fffe03f */
[----:B------:R-:W-:-:S06]  /*30d0*/  UISETP.GE.AND UP0, UPT, UR9, 0x1, UPT ;  /* 0x000000010900788c */ /* 0x000fcc000bf06270 */
[----:B------:R-:W-:-:S13]  /*30e0*/  PLOP3.LUT P0, PT, PT, PT, UP0, 0x80, 0x0 ;  /* 0x000000000000781c */ /* 0x000fda0003f0f008 */
[----:B------:R-:W-:Y:S05]  /*30f0*/  @!P0 BRA `(.L_x_24) ;  /* 0x0000001000908947 */ /* 0x000fea0003800000 */
[----:B------:R-:W-:Y:S01]  /*3100*/  IMAD.U32 R228, RZ, RZ, UR9 ;  /* 0x00000009ffe47e24 */ /* 0x000fe2000f8e00ff */
[----:B------:R-:W-:Y:S01]  /*3110*/  UMOV UR17, UR5 ;  /* 0x0000000500117c82 */ /* 0x000fe20008000000 */
[----:B------:R-:W-:-:S05]  /*3120*/  ULDC UR24, c[0x0][0x50c] ;  /* 0x0001430000187ab9 */ /* 0x000fca0000000800 */
.L_x_32:
[----:B------:R-:W-:-:S06]  /*3130*/  UISETP.NE.AND UP0, UPT, UR22, 0x3, UPT ;  /* 0x000000031600788c */ /* 0x000fcc000bf05270 */
[----:B------:R-:W-:-:S13]  /*3140*/  PLOP3.LUT P1, PT, PT, PT, UP0, 0x80, 0x0 ;  /* 0x000000000000781c */ /* 0x000fda0003f2f008 */
[----:B-1---5:R-:W-:Y:S05]  /*3150*/  @!P1 BRA `(.L_x_25) ;  /* 0x0000000000049947 */ /* 0x022fea0003800000 */
[----:B------:R-:W-:Y:S01]  /*3160*/  BPT.TRAP 0x1 ;  /* 0x000000040000795c */ /* 0x000fe20000300000 */
.L_x_25:
[----:B------:R-:W0:Y:S01]  /*3170*/  S2UR UR9, SR_CgaCtaId ;  /* 0x00000000000979c3 */ /* 0x000e220000008800 */
[----:B------:R-:W-:Y:S01]  /*3180*/  UMOV UR14, 0x400 ;  /* 0x00000400000e7882 */ /* 0x000fe20000000000 */
[----:B------:R-:W-:Y:S01]  /*3190*/  SHF.L.U32 R229, R227, 0x1f, RZ ;  /* 0x0000001fe3e57819 */ /* 0x000fe200000006ff */
[----:B0-----:R-:W-:-:S04]  /*31a0*/  ULEA UR14, UR9, UR14, 0x18 ;  /* 0x0000000e090e7291 */ /* 0x001fc8000f8ec03f */
[----:B------:R-:W-:-:S09]  /*31b0*/  ULEA UR9, UR16, UR14, 0x3 ;  /* 0x0000000e10097291 */ /* 0x000fd2000f8e183f */
[----:B------:R0:W1:Y:S01]  /*31c0*/  SYNCS.PHASECHK.TRANS64.TRYWAIT P0, [UR9], R229 ;  /* 0x000000e5ff0075a7 */ /* 0x0000620008000149 */
[----:B------:R-:W-:Y:S05]  /*31d0*/  @!P1 BRA `(.L_x_26) ;  /* 0x0000000000049947 */ /* 0x000fea0003800000 */
[----:B------:R-:W-:Y:S01]  /*31e0*/  BPT.TRAP 0x1 ;  /* 0x000000040000795c */ /* 0x000fe20000300000 */
.L_x_26:
[----:B-1----:R-:W-:Y:S05]  /*31f0*/  @P0 BRA `(.L_x_27) ;  /* 0x0000000000080947 */ /* 0x002fea0003800000 */
[----:B------:R-:W1:Y:S02]  /*3200*/  SYNCS.PHASECHK.TRANS64.TRYWAIT P0, [UR9], R229 ;  /* 0x000000e5ff0075a7 */ /* 0x000e640008000149 */
[----:B-1----:R-:W-:Y:S05]  /*3210*/  @!P0 BRA `(.L_x_28) ;  /* 0x000000d800c08947 */ /* 0x002fea0003800000 */
.L_x_27:
[----:B------:R-:W-:Y:S01]  /*3220*/  UIADD3 UR9, UR14, 0x12200, URZ ;  /* 0x000122000e097890 */ /* 0x000fe2000fffe03f */
[----:B------:R-:W-:Y:S01]  /*3230*/  WARPGROUP.ARRIVE ;  /* 0x00000000000079c5 */ /* 0x000fe20000000000 */
[----:B------:R-:W-:Y:S02]  /*3240*/  UISETP.NE.AND UP0, UPT, UR7, URZ, UPT ;  /* 0x0000003f0700728c */ /* 0x000fe4000bf05270 */
[----:B------:R-:W-:Y:S02]  /*3250*/  USHF.R.U32.HI UR9, URZ, 0x4, UR9 ;  /* 0x000000043f097899 */ /* 0x000fe40008011609 */
[----:B------:R-:W-:Y:S02]  /*3260*/  USEL UR8, UR8, URZ, !UP0 ;  /* 0x0000003f08087287 */ /* 0x000fe4000c000000 */
[----:B------:R-:W-:Y:S02]  /*3270*/  ULOP3.LUT UR9, UR9, 0x3fff, URZ, 0xc0, !UPT ;  /* 0x00003fff09097892 */ /* 0x000fe4000f8ec03f */
[----:B------:R-:W-:-:S02]  /*3280*/  ULOP3.LUT UR7, UR15, 0x10000, URZ, 0xfc, !UPT ;  /* 0x000100000f077892 */ /* 0x000fc4000f8efc3f */
[----:B------:R-:W-:Y:S02]  /*3290*/  ULOP3.LUT UR9, UR9, 0x10000, URZ, 0xfc, !UPT ;  /* 0x0001000009097892 */ /* 0x000fe4000f8efc3f */
[----:B------:R-:W-:Y:S02]  /*32a0*/  UISETP.NE.U32.AND UP0, UPT, UR8, URZ, UPT ;  /* 0x0000003f0800728c */ /* 0x000fe4000bf05070 */
[----:B------:R-:W-:Y:S02]  /*32b0*/  ULEA UR8, UR16, UR7, 0x8 ;  /* 0x0000000710087291 */ /* 0x000fe4000f8e403f */
[----:B------:R-:W-:Y:S01]  /*32c0*/  ULEA UR10, UR16, UR9, 0x9 ;  /* 0x00000009100a7291 */ /* 0x000fe2000f8e483f */
[----:B------:R-:W-:Y:S02]  /*32d0*/  UMOV UR11, 0xc0000010 ;  /* 0xc0000010000b7882 */ /* 0x000fe40000000000 */
[----:B------:R-:W-:Y:S01]  /*32e0*/  UMOV UR9, 0xc0000010 ;  /* 0xc000001000097882 */ /* 0x000fe20000000000 */
[----:B------:R-:W-:-:S05]  /*32f0*/  UIADD3 UR6, UR6, 0x1, URZ ;  /* 0x0000000106067890 */ /* 0x000fca000fffe03f */
[----:B------:R-:W-:Y:S01]  /*3300*/  QGMMA.64x256x32.F32.E4M3.E4M3 R24, gdesc[UR8], R24, UP0, gsb0 ;  /* 0x03e00000081879f3 */ /* 0x000fe2000b800818 */
[----:B------:R-:W-:-:S04]  /*3310*/  UISETP.NE.AND UP0, UPT, UR6, UR24, UPT ;  /* 0x000000180600728c */ /* 0x000fc8000bf05270 */
[----:B------:R-:W-:-:S06]  /*3320*/  USEL UR7, URZ, 0x1, UP0 ;  /* 0x000000013f077887 */ /* 0x000fcc0008000000 */
[----:B------:R-:W-:Y:S01]  /*3330*/  ISETP.NE.AND P0, PT, RZ, UR7, PT ;  /* 0x00000007ff007c0c */ /* 0x000fe2000bf05270 */
[----:B------:R-:W-:-:S12]  /*3340*/  WARPGROUP.DEPBAR.LE gsb0, 0x1 ;  /* 0x00008000000079c5 */ /* 0x000fd80000010100 */
[----:B------:R-:W-:Y:S05]  /*3350*/  @!P0 BRA `(.L_x_29) ;  /* 0x0000000c00808947 */ /* 0x000fea0003800000 */
[----:B------:R-:W-:Y:S02]  /*3360*/  WARPGROUP.DEPBAR.LE gsb0, 0x0 ;  /* 0x00008000000079c5 */ /* 0x000fe40000010000 */
[----:B------:R-:W-:-:S01]  /*3370*/  FADD R226, R24, R226 ;  /* 0x000000e218e27221 */ /* 0x000fc20000000000 */
[----:B------:R-:W-:Y:S01]  /*3380*/  FADD R225, R25, R225 ;  /* 0x000000e119e17221 */ /* 0x000fe20000000000 */
[----:B------:R1:W-:Y:S01]  /*3390*/  STL [R1+0x90], R227 ;  /* 0x000090e301007387 */ /* 0x0003e20000100800 */
[----:B------:R-:W-:-:S01]  /*33a0*/  FADD R224, R26, R224 ;  /* 0x000000e01ae07221 */ /* 0x000fc20000000000 */
[----:B------:R-:W-:Y:S01]  /*33b0*/  FADD R223, R27, R223 ;  /* 0x000000df1bdf7221 */ /* 0x000fe20000000000 */
[----:B------:R-:W-:-:S01]  /*33c0*/  FADD R222, R28, R222 ;  /* 0x000000de1cde7221 */ /* 0x000fc20000000000 */
[----:B------:R-:W-:Y:S01]  /*33d0*/  FADD R221, R29, R221 ;  /* 0x000000dd1ddd7221 */ /* 0x000fe20000000000 */
[----:B-1----:R-:W3:Y:S04]  /*33e0*/  LDL.LU R227, [R1+0x30] ;  /* 0x0000300001e37983 */ /* 0x002ee80000300800 */
[----:B------:R1:W-:Y:S01]  /*33f0*/  STL [R1+0x94], R226 ;  /* 0x000094e201007387 */ /* 0x0003e20000100800 */
[----:B------:R-:W-:-:S01]  /*3400*/  FADD R220, R30, R220 ;  /* 0x000000dc1edc7221 */ /* 0x000fc20000000000 */
[----:B------:R-:W-:-:S02]  /*3410*/  FADD R219, R31, R219 ;  /* 0x000000db1fdb7221 */ /* 0x000fc40000000000 */
[----:B-1----:R-:W4:Y:S04]  /*3420*/  LDL.LU R226, [R1+0x2c] ;  /* 0x00002c0001e27983 */ /* 0x002f280000300800 */
[----:B------:R1:W-:Y:S01]  /*3430*/  STL [R1+0x98], R225 ;  /* 0x000098e101007387 */ /* 0x0003e20000100800 */
[----:B------:R-:W-:-:S03]  /*3440*/  FADD R218, R32, R218 ;  /* 0x000000da20da7221 */ /* 0x000fc60000000000 */
[----:B-1----:R-:W2:Y:S04]  /*3450*/  LDL.LU R225, [R1+0x28] ;  /* 0x0000280001e17983 */ /* 0x002ea80000300800 */
        /* <DEDUP_REMOVED lines=9> */
[----:B------:R1:W-:Y:S04]  /*34f0*/  STL [R1+0xa8], R221 ;  /* 0x0000a8dd01007387 */ /* 0x0003e80000100800 */
        /* <DEDUP_REMOVED lines=12> */
[----:B-1----:R-:W2:Y:S01]  /*35c0*/  LDL.LU R215, [R1] ;  /* 0x0000000001d77983 */ /* 0x002ea20000300800 */
[----:B------:R-:W-:-:S01]  /*35d0*/  FADD R214, R36, R214 ;  /* 0x000000d624d67221 */ /* 0x000fc20000000000 */
[----:B------:R-:W-:Y:S01]  /*35e0*/  FADD R213, R37, R213 ;  /* 0x000000d525d57221 */ /* 0x000fe20000000000 */
[----:B------:R-:W-:-:S01]  /*35f0*/  FADD R212, R38, R212 ;  /* 0x000000d426d47221 */ /* 0x000fc20000000000 */
[----:B------:R-:W-:Y:S01]  /*3600*/  FADD R211, R39, R211 ;  /* 0x000000d327d37221 */ /* 0x000fe20000000000 */
[----:B------:R-:W-:-:S01]  /*3610*/  FADD R210, R40, R210 ;  /* 0x000000d228d27221 */ /* 0x000fc20000000000 */
[----:B------:R-:W-:Y:S01]  /*3620*/  STL [R1+0xc4], R214 ;  /* 0x0000c4d601007387 */ /* 0x000fe20000100800 */
        /* <DEDUP_REMOVED lines=11> */
[----:B------:R1:W-:Y:S01]  /*36e0*/  STL [R1+0xd0], R211 ;  /* 0x0000d0d301007387 */ /* 0x0003e20000100800 */
[----:B------:R-:W-:-:S01]  /*36f0*/  FADD R200, R50, R200 ;  /* 0x000000c832c87221 */ /* 0x000fc20000000000 */
[----:B------:R-:W-:Y:S01]  /*3700*/  FADD R199, R51, R199 ;  /* 0x000000c733c77221 */ /* 0x000fe20000000000 */
        /* <DEDUP_REMOVED lines=69> */
[----:B-----5:R-:W-:Y:S01]  /*3b60*/  FADD R0, R121, R0 ;  /* 0x0000000079007221 */ /* 0x020fe20000000000 */
[----:B---3--:R-:W-:-:S01]  /*3b70*/  FADD R227, R134, R227 ;  /* 0x000000e386e37221 */ /* 0x008fc20000000000 */
[----:B----4-:R-:W-:Y:S01]  /*3b80*/  FADD R226, R133, R226 ;  /* 0x000000e285e27221 */ /* 0x010fe20000000000 */
[----:B--2---:R-:W-:-:S01]  /*3b90*/  FADD R225, R132, R225 ;  /* 0x000000e184e17221 */ /* 0x004fc20000000000 */
        /* <DEDUP_REMOVED lines=9> */
[----:B------:R-:W-:-:S05]  /*3c30*/  FADD R215, R122, R215 ;  /* 0x000000d77ad77221 */ /* 0x000fca0000000000 */
[----:B------:R2:W-:Y:S04]  /*3c40*/  STL [R1], R215 ;  /* 0x000000d701007387 */ /* 0x0005e80000100800 */
[----:B------:R3:W-:Y:S04]  /*3c50*/  STL [R1+0x4], R216 ;  /* 0x000004d801007387 */ /* 0x0007e80000100800 */
        /* <DEDUP_REMOVED lines=8> */
[----:B-1----:R-:W4:Y:S04]  /*3ce0*/  LDL.LU R211, [R1+0x34] ;  /* 0x0000340001d37983 */ /* 0x002f280000300800 */
[----:B------:R1:W-:Y:S04]  /*3cf0*/  STL [R1+0x28], R225 ;  /* 0x000028e101007387 */ /* 0x0003e80000100800 */
[----:B------:R-:W4:Y:S04]  /*3d00*/  LDL.LU R212, [R1+0x38] ;  /* 0x0000380001d47983 */ /* 0x000f280000300800 */
[----:B------:R1:W-:Y:S04]  /*3d10*/  STL [R1+0x2c], R226 ;  /* 0x00002ce201007387 */ /* 0x0003e80000100800 */
[----:B------:R-:W4:Y:S04]  /*3d20*/  LDL.LU R213, [R1+0x3c] ;  /* 0x00003c0001d57983 */ /* 0x000f280000300800 */
[----:B------:R1:W-:Y:S04]  /*3d30*/  STL [R1+0x30], R227 ;  /* 0x000030e301007387 */ /* 0x0003e80000100800 */
[----:B------:R-:W4:Y:S04]  /*3d40*/  LDL.LU R214, [R1+0x40] ;  /* 0x0000400001d67983 */ /* 0x000f280000300800 */
[----:B--2---:R-:W2:Y:S04]  /*3d50*/  LDL.LU R215, [R1+0x44] ;  /* 0x0000440001d77983 */ /* 0x004ea80000300800 */
[----:B---3--:R-:W3:Y:S04]  /*3d60*/  LDL.LU R216, [R1+0x48] ;  /* 0x0000480001d87983 */ /* 0x008ee80000300800 */
[----:B----4-:R-:W4:Y:S04]  /*3d70*/  LDL.LU R217, [R1+0x4c] ;  /* 0x00004c0001d97983 */ /* 0x010f280000300800 */
[----:B0-----:R-:W4:Y:S04]  /*3d80*/  LDL.LU R218, [R1+0x50] ;  /* 0x0000500001da7983 */ /* 0x001f280000300800 */
[----:B------:R-:W4:Y:S04]  /*3d90*/  LDL.LU R219, [R1+0x54] ;  /* 0x0000540001db7983 */ /* 0x000f280000300800 */
[----:B------:R-:W4:Y:S04]  /*3da0*/  LDL.LU R220, [R1+0x58] ;  /* 0x0000580001dc7983 */ /* 0x000f280000300800 */
[----:B------:R-:W4:Y:S04]  /*3db0*/  LDL.LU R221, [R1+0x5c] ;  /* 0x00005c0001dd7983 */ /* 0x000f280000300800 */
[----:B------:R-:W4:Y:S04]  /*3dc0*/  LDL.LU R222, [R1+0x60] ;  /* 0x0000600001de7983 */ /* 0x000f280000300800 */
[----:B------:R-:W4:Y:S04]  /*3dd0*/  LDL.LU R223, [R1+0x64] ;  /* 0x0000640001df7983 */ /* 0x000f280000300800 */
[----:B------:R-:W4:Y:S04]  /*3de0*/  LDL.LU R224, [R1+0x68] ;  /* 0x0000680001e07983 */ /* 0x000f280000300800 */
[----:B-1----:R-:W4:Y:S04]  /*3df0*/  LDL.LU R225, [R1+0x6c] ;  /* 0x00006c0001e17983 */ /* 0x002f280000300800 */
[----:B------:R-:W4:Y:S04]  /*3e00*/  LDL.LU R226, [R1+0x70] ;  /* 0x0000700001e27983 */ /* 0x000f280000300800 */
[----:B------:R-:W4:Y:S01]  /*3e10*/  LDL.LU R227, [R1+0x74] ;  /* 0x0000740001e37983 */ /* 0x000f220000300800 */
[----:B------:R-:W-:-:S05]  /*3e20*/  FADD R211, R135, R211 ;  /* 0x000000d387d37221 */ /* 0x000fca0000000000 */
[----:B------:R0:W-:Y:S01]  /*3e30*/  STL [R1+0x34], R211 ;  /* 0x000034d301007387 */ /* 0x0001e20000100800 */
[----:B------:R-:W-:-:S03]  /*3e40*/  FADD R212, R136, R212 ;  /* 0x000000d488d47221 */ /* 0x000fc60000000000 */
[----:B0-----:R1:W5:Y:S01]  /*3e50*/  LDL.LU R211, [R1+0xd0] ;  /* 0x0000d00001d37983 */ /* 0x0013620000300800 */
[----:B------:R-:W-:-:S03]  /*3e60*/  FADD R213, R137, R213 ;  /* 0x000000d589d57221 */ /* 0x000fc60000000000 */
[----:B------:R0:W-:Y:S01]  /*3e70*/  STL [R1+0x38], R212 ;  /* 0x000038d401007387 */ /* 0x0001e20000100800 */
[----:B------:R-:W-:-:S01]  /*3e80*/  FADD R214, R138, R214 ;  /* 0x000000d68ad67221 */ /* 0x000fc20000000000 */
[----:B--2---:R-:W-:Y:S02]  /*3e90*/  FADD R215, R139, R215 ;  /* 0x000000d78bd77221 */ /* 0x004fe40000000000 */
[----:B0-----:R1:W5:Y:S01]  /*3ea0*/  LDL.LU R212, [R1+0xcc] ;  /* 0x0000cc0001d47983 */ /* 0x0013620000300800 */
[----:B---3--:R-:W-:-:S03]  /*3eb0*/  FADD R216, R140, R216 ;  /* 0x000000d88cd87221 */ /* 0x008fc60000000000 */
[----:B------:R0:W-:Y:S01]  /*3ec0*/  STL [R1+0x3c], R213 ;  /* 0x00003cd501007387 */ /* 0x0001e20000100800 */
[----:B----4-:R-:W-:-:S03]  /*3ed0*/  FADD R217, R141, R217 ;  /* 0x000000d98dd97221 */ /* 0x010fc60000000000 */
[----:B0-----:R1:W5:Y:S01]  /*3ee0*/  LDL.LU R213, [R1+0xc8] ;  /* 0x0000c80001d57983 */ /* 0x0013620000300800 */
[----:B------:R-:W-:-:S03]  /*3ef0*/  FADD R218, R142, R218 ;  /* 0x000000da8eda7221 */ /* 0x000fc60000000000 */
[----:B------:R0:W-:Y:S01]  /*3f00*/  STL [R1+0x40], R214 ;  /* 0x000040d601007387 */ /* 0x0001e20000100800 */
[----:B------:R-:W-:-:S01]  /*3f10*/  FADD R219, R143, R219 ;  /* 0x000000db8fdb7221 */ /* 0x000fc20000000000 */
[----:B------:R-:W-:Y:S02]  /*3f20*/  FADD R220, R144, R220 ;  /* 0x000000dc90dc7221 */ /* 0x000fe40000000000 */
[----:B0-----:R1:W5:Y:S04]  /*3f30*/  LDL.LU R214, [R1+0xc4] ;  /* 0x0000c40001d67983 */ /* 0x0013680000300800 */
[----:B------:R0:W-:Y:S01]  /*3f40*/  STL [R1+0x44], R215 ;  /* 0x000044d701007387 */ /* 0x0001e20000100800 */
[----:B------:R-:W-:-:S01]  /*3f50*/  FADD R221, R145, R221 ;  /* 0x000000dd91dd7221 */ /* 0x000fc20000000000 */
[----:B------:R-:W-:-:S02]  /*3f60*/  FADD R222, R146, R222 ;  /* 0x000000de92de7221 */ /* 0x000fc40000000000 */
[----:B0-----:R1:W5:Y:S04]  /*3f70*/  LDL.LU R215, [R1+0xc0] ;  /* 0x0000c00001d77983 */ /* 0x0013680000300800 */
[----:B------:R0:W-:Y:S01]  /*3f80*/  STL [R1+0x48], R216 ;  /* 0x000048d801007387 */ /* 0x0001e20000100800 */
[----:B------:R-:W-:-:S03]  /*3f90*/  FADD R223, R147, R223 ;  /* 0x000000df93df7221 */ /* 0x000fc60000000000 */
        /* <DEDUP_REMOVED lines=13> */
[----:B------:R0:W-:Y:S04]  /*4070*/  STL [R1+0x5c], R221 ;  /* 0x00005cdd01007387 */ /* 0x0001e80000100800 */
        /* <DEDUP_REMOVED lines=12> */
[----:B0-----:R1:W5:Y:S01]  /*4140*/  LDL.LU R227, [R1+0x90] ;  /* 0x0000900001e37983 */ /* 0x0013620000300800 */
[----:B------:R-:W-:-:S05]  /*4150*/  UMOV UR6, URZ ;  /* 0x0000003f00067c82 */ /* 0x000fca0008000000 */
.L_x_29:
[----:B------:R-:W-:Y:S05]  /*4160*/  @!P1 BRA `(.L_x_30) ;  /* 0x0000000000049947 */ /* 0x000fea0003800000 */
[----:B------:R-:W-:Y:S01]  /*4170*/  BPT.TRAP 0x1 ;  /* 0x000000040000795c */ /* 0x000fe20000300000 */
.L_x_30:
[----:B------:R3:W-:Y:S04]  /*4180*/  STL [R1+0x94], R2 ;  /* 0x0000940201007387 */ /* 0x0007e80000100800 */
[----:B---3--:R-:W3:Y:S04]  /*4190*/  LDL R2, [R1+0x78] ;  /* 0x0000780001027983 */ /* 0x008ee80000100800 */
[----:B-----5:R4:W-:Y:S04]  /*41a0*/  STL [R1+0x90], R0 ;  /* 0x0000900001007387 */ /* 0x0209e80000100800 */
[----:B----4-:R-:W4:Y:S01]  /*41b0*/  LDL R0, [R1+0x7c] ;  /* 0x00007c0001007983 */ /* 0x010f220000100800 */
[----:B0-----:R-:W-:Y:S01]  /*41c0*/  IMAD.U32 R229, RZ, RZ, UR17 ;  /* 0x00000011ffe57e24 */ /* 0x001fe2000f8e00ff */
[----:B---3--:R-:W-:-:S02]  /*41d0*/  ISETP.NE.AND P0, PT, R2, RZ, PT ;  /* 0x000000ff0200720c */ /* 0x008fc40003f05270 */
[----:B------:R0:W5:Y:S11]  /*41e0*/  LDL.LU R2, [R1+0x94] ;  /* 0x0000940001027983 */ /* 0x0001760000300800 */
[----:B------:R-:W-:-:S05]  /*41f0*/  @P0 LEA R229, R229, UR14, 0x3 ;  /* 0x0000000ee5e50c11 */ /* 0x000fca000f8e18ff */
[----:B------:R-:W-:-:S05]  /*4200*/  @P0 VIADD R229, R229, 0x90 ;  /* 0x00000090e5e50836 */ /* 0x000fca0000000000 */
[----:B----4-:R-:W-:Y:S02]  /*4210*/  @P0 PRMT R229, R0, 0x654, R229 ;  /* 0x0000065400e50816 */ /* 0x010fe400000000e5 */
[----:B------:R0:W5:Y:S01]  /*4220*/  LDL.LU R0, [R1+0x90] ;  /* 0x0000900001007983 */ /* 0x0001620000300800 */
[----:B------:R-:W-:Y:S01]  /*4230*/  UISETP.GT.U32.AND UP0, UPT, UR13, 0x1, UPT ;  /* 0x000000010d00788c */ /* 0x000fe2000bf04070 */
[----:B------:R0:W-:Y:S05]  /*4240*/  @P0 SYNCS.ARRIVE.TRANS64.RED.A1T0 RZ, [R229+URZ], RZ ;  /* 0x000000ffe5ff09a7 */ /* 0x0001ea000810043f */
[----:B------:R-:W-:-:S13]  /*4250*/  PLOP3.LUT P0, PT, PT, PT, UP0, 0x80, 0x0 ;  /* 0x000000000000781c */ /* 0x000fda0003f0f008 */
[----:B0-----:R-:W-:Y:S05]  /*4260*/  @P0 BRA `(.L_x_31) ;  /* 0x0000000000040947 */ /* 0x001fea0003800000 */
[----:B------:R-:W-:Y:S01]  /*4270*/  BPT.TRAP 0x1 ;  /* 0x000000040000795c */ /* 0x000fe20000300000 */
.L_x_31:
[----:B------:R-:W-:Y:S01]  /*4280*/  UIADD3 UR16, UR16, 0x1, URZ ;  /* 0x0000000110107890 */ /* 0x000fe2000fffe03f */
[C---:B------:R-:W-:Y:S01]  /*4290*/  ISETP.GT.AND P0, PT, R228.reuse, 0x1, PT ;  /* 0x00000001e400780c */ /* 0x040fe20003f04270 */
[----:B------:R-:W-:Y:S01]  /*42a0*/  UIADD3 UR17, UR17, 0x1, URZ ;  /* 0x0000000111117890 */ /* 0x000fe2000fffe03f */
[----:B------:R-:W-:Y:S01]  /*42b0*/  VIADD R228, R228, 0xffffffff ;  /* 0xffffffffe4e47836 */ /* 0x000fe20000000000 */
[----:B------:R-:W-:Y:S02]  /*42c0*/  UISETP.NE.AND UP0, UPT, UR16, 0x12, UPT ;  /* 0x000000121000788c */ /* 0x000fe4000bf05270 */
[----:B------:R-:W-:Y:S02]  /*42d0*/  UISETP.NE.AND UP1, UPT, UR17, 0x12, UPT ;  /* 0x000000121100788c */ /* 0x000fe4000bf25270 */
[----:B------:R-:W-:Y:S02]  /*42e0*/  USEL UR8, URZ, 0x1, UP0 ;  /* 0x000000013f087887 */ /* 0x000fe40008000000 */
[----:B------:R-:W-:-:S02]  /*42f0*/  USEL UR16, UR16, URZ, UP0 ;  /* 0x0000003f10107287 */ /* 0x000fc40008000000 */
[----:B------:R-:W-:Y:S02]  /*4300*/  USEL UR17, UR17, URZ, UP1 ;  /* 0x0000003f11117287 */ /* 0x000fe40008800000 */
[----:B------:R-:W-:Y:S01]  /*4310*/  LOP3.LUT R227, R227, UR8, RZ, 0x3c, !PT ;  /* 0x00000008e3e37c12 */ /* 0x000fe2000f8e3cff */
[----:B------:R-:W-:Y:S01]  /*4320*/  UMOV UR8, 0x1 ;  /* 0x0000000100087882 */ /* 0x000fe20000000000 */
[----:B------:R-:W-:Y:S08]  /*4330*/  @P0 BRA `(.L_x_32) ;  /* 0xffffffec007c0947 */ /* 0x000ff0000383ffff */
.L_x_24:
[----:B------:R-:W-:-:S04]  /*4340*/  UISETP.NE.AND UP0, UPT, UR6, URZ, UPT ;  /* 0x0000003f0600728c */ /* 0x000fc8000bf05270 */
[----:B------:R-:W-:-:S06]  /*4350*/  USEL UR6, URZ, 0x1, !UP0 ;  /* 0x000000013f067887 */ /* 0x000fcc000c000000 */
[----:B------:R-:W-:-:S13]  /*4360*/  ISETP.NE.AND P0, PT, RZ, UR6, PT ;  /* 0x00000006ff007c0c */ /* 0x000fda000bf05270 */
[----:B------:R-:W-:Y:S05]  /*4370*/  @!P0 BRA `(.L_x_33) ;  /* 0x0000000c00dc8947 */ /* 0x000fea0003800000 */
[----:B------:R-:W3:Y:S04]  /*4380*/  LDL.LU R227, [R1+0x74] ;  /* 0x0000740001e37983 */ /* 0x000ee80000300800 */
[----:B---3--:R0:W-:Y:S04]  /*4390*/  STL [R1+0x90], R227 ;  /* 0x000090e301007387 */ /* 0x0081e80000100800 */
[----:B0-----:R-:W3:Y:S04]  /*43a0*/  LDL.LU R227, [R1+0x70] ;  /* 0x0000700001e37983 */ /* 0x001ee80000300800 */
        /* <DEDUP_REMOVED lines=55> */
[----:B0-----:R-:W3:Y:S01]  /*4720*/  LDL.LU R227, [R1] ;  /* 0x0000000001e37983 */ /* 0x001ee20000300800 */
[----:B------:R-:W-:-:S02]  /*4730*/  WARPGROUP.DEPBAR.LE gsb0, 0x0 ;  /* 0x00008000000079c5 */ /* 0x000fc40000010000 */
[----:B------:R-:W-:Y:S01]  /*4740*/  FADD R226, R24, R226 ;  /* 0x000000e218e27221 */ /* 0x000fe20000000000 */
        /* <DEDUP_REMOVED lines=95> */
[----:B-----5:R-:W-:Y:S01]  /*4d40*/  FADD R2, R120, R2 ;  /* 0x0000000278027221 */ /* 0x020fe20000000000 */
[----:B------:R-:W-:Y:S01]  /*4d50*/  FADD R0, R121, R0 ;  /* 0x0000000079007221 */ /* 0x000fe20000000000 */
[----:B---3--:R-:W-:-:S05]  /*4d60*/  FADD R227, R122, R227 ;  /* 0x000000e37ae37221 */ /* 0x008fca0000000000 */
[----:B------:R0:W-:Y:S04]  /*4d70*/  STL [R1], R227 ;  /* 0x000000e301007387 */ /* 0x0001e80000100800 */
[----:B0-----:R-:W3:Y:S02]  /*4d80*/  LDL.LU R227, [R1+0x100] ;  /* 0x0001000001e37983 */ /* 0x001ee40000300800 */
[----:B---3--:R-:W-:-:S05]  /*4d90*/  FADD R227, R123, R227 ;  /* 0x000000e37be37221 */ /* 0x008fca0000000000 */
[----:B------:R0:W-:Y:S04]  /*4da0*/  STL [R1+0x4], R227 ;  /* 0x000004e301007387 */ /* 0x0001e80000100800 */
        /* <DEDUP_REMOVED lines=83> */
[----:B------:R0:W-:Y:S02]  /*52e0*/  STL [R1+0x74], R227 ;  /* 0x000074e301007387 */ /* 0x0001e40000100800 */
.L_x_33:
[----:B------:R-:W-:Y:S02]  /*52f0*/  WARPGROUP.DEPBAR.LE gsb0, 0x0 ;  /* 0x00008000000079c5 */ /* 0x000fe40000010000 */
[----:B------:R-:W3:Y:S02]  /*5300*/  LDC R24, c[0x0][0x28c] ;  /* 0x0000a300ff187b82 */ /* 0x000ee40000000800 */
[----:B---3--:R-:W-:-:S13]  /*5310*/  ISETP.GE.AND P0, PT, R24, 0x1, PT ;  /* 0x000000011800780c */ /* 0x008fda0003f06270 */
[----:B------:R-:W-:Y:S05]  /*5320*/  @!P0 BRA `(.L_x_34) ;  /* 0x0000000000648947 */ /* 0x000fea0003800000 */
[----:B------:R-:W-:-:S06]  /*5330*/  UISETP.NE.AND UP0, UPT, UR22, 0x3, UPT ;  /* 0x000000031600788c */ /* 0x000fcc000bf05270 */
[----:B------:R-:W-:-:S13]  /*5340*/  PLOP3.LUT P0, PT, PT, PT, UP0, 0x80, 0x0 ;  /* 0x000000000000781c */ /* 0x000fda0003f0f008 */
[----:B------:R-:W-:Y:S05]  /*5350*/  @!P0 BRA `(.L_x_35) ;  /* 0x0000000000048947 */ /* 0x000fea0003800000 */
[----:B------:R-:W-:Y:S01]  /*5360*/  BPT.TRAP 0x1 ;  /* 0x000000040000795c */ /* 0x000fe20000300000 */
.L_x_35:
[----:B0-----:R-:W3:Y:S01]  /*5370*/  LDL R227, [R1+0x78] ;  /* 0x0000780001e37983 */ /* 0x001ee20000100800 */
[----:B------:R-:W-:Y:S01]  /*5380*/  BSSY B0, `(.L_x_36) ;  /* 0x000000f000007945 */ /* 0x000fe20003800000 */
[----:B---3--:R-:W-:-:S13]  /*5390*/  ISETP.NE.AND P0, PT, R227, RZ, PT ;  /* 0x000000ffe300720c */ /* 0x008fda0003f05270 */
[----:B------:R-:W-:Y:S05]  /*53a0*/  @!P0 BRA `(.L_x_37) ;  /* 0x0000000000308947 */ /* 0x000fea0003800000 */
[----:B------:R-:W3:Y:S01]  /*53b0*/  LDL R227, [R1+0x7c] ;  /* 0x00007c0001e37983 */ /* 0x000ee20000100800 */
[----:B------:R-:W-:-:S04]  /*53c0*/  UISETP.LT.AND UP0, UPT, UR12, 0x1, UPT ;  /* 0x000000010c00788c */ /* 0x000fc8000bf01270 */
[----:B------:R-:W-:-:S04]  /*53d0*/  USEL UR8, UR12, 0x1, UP0 ;  /* 0x000000010c087887 */ /* 0x000fc80008000000 */
[----:B------:R-:W-:-:S04]  /*53e0*/  UIADD3 UR8, UR5, UR12, -UR8 ;  /* 0x0000000c05087290 */ /* 0x000fc8000fffe808 */
[----:B------:R-:W-:-:S04]  /*53f0*/  UIMAD.WIDE.U32 UR6, UR8, 0x38e38e39, URZ ;  /* 0x38e38e39080678a5 */ /* 0x000fc8000f8e003f */
[----:B------:R-:W-:-:S04]  /*5400*/  USHF.R.U32.HI UR6, URZ, 0x2, UR7 ;  /* 0x000000023f067899 */ /* 0x000fc80008011607 */
[----:B------:R-:W-:-:S04]  /*5410*/  UIMAD UR8, UR6, -0x12, UR8 ;  /* 0xffffffee060878a4 */ /* 0x000fc8000f8e0208 */
[----:B------:R-:W-:-:S04]  /*5420*/  ULEA UR8, UR8, UR14, 0x3 ;  /* 0x0000000e08087291 */ /* 0x000fc8000f8e183f */
[----:B------:R-:W-:-:S06]  /*5430*/  UIADD3 UR8, UR8, 0x90, URZ ;  /* 0x0000009008087890 */ /* 0x000fcc000fffe03f */
[----:B------:R-:W-:-:S05]  /*5440*/  IMAD.U32 R24, RZ, RZ, UR8 ;  /* 0x00000008ff187e24 */ /* 0x000fca000f8e00ff */
[----:B---3--:R-:W-:-:S04]  /*5450*/  PRMT R24, R227, 0x654, R24 ;  /* 0x00000654e3187816 */ /* 0x008fc80000000018 */
[----:B------:R0:W-:Y:S03]  /*5460*/  SYNCS.ARRIVE.TRANS64.RED.A1T0 RZ, [R24+URZ], RZ ;  /* 0x000000ff18ff79a7 */ /* 0x0001e6000810043f */
.L_x_37:
[----:B------:R-:W-:Y:S05]  /*5470*/  BSYNC B0 ;  /* 0x0000000000007941 */ /* 0x000fea0003800000 */
.L_x_36:
[----:B------:R-:W-:-:S06]  /*5480*/  UISETP.GT.U32.AND UP0, UPT, UR13, 0x1, UPT ;  /* 0x000000010d00788c */ /* 0x000fcc000bf04070 */
[----:B------:R-:W-:-:S13]  /*5490*/  PLOP3.LUT P0, PT, PT, PT, UP0, 0x80, 0x0 ;  /* 0x000000000000781c */ /* 0x000fda0003f0f008 */
[----:B------:R-:W-:Y:S05]  /*54a0*/  @P0 BRA `(.L_x_34) ;  /* 0x0000000000040947 */ /* 0x000fea0003800000 */
[----:B------:R-:W-:Y:S01]  /*54b0*/  BPT.TRAP 0x1 ;  /* 0x000000040000795c */ /* 0x000fe20000300000 */
.L_x_34:
[----:B-----5:R3:W-:Y:S01]  /*54c0*/  STL [R1+0x94], R2 ;  /* 0x0000940201007387 */ /* 0x0207e20000100800 */
[----:B------:R-:W4:Y:S01]  /*54d0*/  LDC R28, c[0x0][0x288] ;  /* 0x0000a200ff1c7b82 */ /* 0x000f220000000800 */
[----:B------:R-:W-:Y:S02]  /*54e0*/  UIADD3 UR9, UR12, UR5, URZ ;  /* 0x000000050c097290 */ /* 0x000fe4000fffe03f */
[----:B------:R0:W-:Y:S01]  /*54f0*/  STL [R1+0x90], R0 ;  /* 0x0000900001007387 */ /* 0x0001e20000100800 */
[----:B------:R-:W-:Y:S01]  /*5500*/  USHF.R.S32.HI UR10, URZ, 0x1f, UR23 ;  /* 0x0000001f3f0a7899 */ /* 0x000fe20008011417 */
[----:B------:R-:W-:Y:S01]  /*5510*/  ULDC.64 UR14, c[0x0][0x5d0] ;  /* 0x00017400000e7ab9 */ /* 0x000fe20000000a00 */
[----:B------:R-:W-:Y:S01]  /*5520*/  ULDC UR11, c[0x0][0x284] ;  /* 0x0000a100000b7ab9 */ /* 0x000fe20000000800 */
[----:B---3--:R-:W3:Y:S01]  /*5530*/  S2R R2, SR_TID.X ;  /* 0x0000000000027919 */ /* 0x008ee20000002100 */
[----:B0-----:R-:W2:Y:S04]  /*5540*/  LDL.LU R0, [R1+0x88] ;  /* 0x0000880001007983 */ /* 0x001ea80000300800 */
[----:B------:R-:W4:Y:S01]  /*5550*/  LDL.LU R227, [R1+0x8c] ;  /* 0x00008c0001e37983 */ /* 0x000f220000300800 */
[----:B------:R-:W-:-:S02]  /*5560*/  UISETP.GT.U32.AND UP0, UPT, UR9, 0x11, UPT ;  /* 0x000000110900788c */ /* 0x000fc4000bf04070 */
[----:B------:R-:W-:Y:S01]  /*5570*/  UISETP.GE.U32.AND UP1, UPT, UR12, 0x12, UPT ;  /* 0x000000120c00788c */ /* 0x000fe2000bf26070 */
[--C-:B---3--:R-:W-:Y:S02]  /*5580*/  SHF.R.U32.HI R24, RZ, 0x2, R2.reuse ;  /* 0x00000002ff187819 */ /* 0x108fe40000011602 */
[----:B------:R-:W-:Y:S02]  /*5590*/  LOP3.LUT R26, R2, 0x60, RZ, 0xc0, !PT ;  /* 0x00000060021a7812 */ /* 0x000fe400078ec0ff */
[----:B------:R-:W-:Y:S02]  /*55a0*/  SHF.R.U32.HI R27, RZ, 0x7, R2 ;  /* 0x00000007ff1b7819 */ /* 0x000fe40000011602 */
[----:B------:R-:W-:Y:S02]  /*55b0*/  LOP3.LUT R25, R24, 0x7, RZ, 0xc0, !PT ;  /* 0x0000000718197812 */ /* 0x000fe400078ec0ff */
[----:B------:R-:W-:Y:S02]  /*55c0*/  SHF.R.U32.HI R26, RZ, 0x1, R26 ;  /* 0x00000001ff1a7819 */ /* 0x000fe4000001161a */
[----:B------:R-:W-:-:S02]  /*55d0*/  LOP3.LUT R24, R27, 0x1, RZ, 0xc0, !PT ;  /* 0x000000011b187812 */ /* 0x000fc400078ec0ff */
[----:B------:R-:W-:-:S03]  /*55e0*/  IADD3 R29, RZ, -R26, -R25 ;  /* 0x8000001aff1d7210 */ /* 0x000fc60007ffe819 */
[C---:B------:R-:W-:Y:S02]  /*55f0*/  IMAD.SHL.U32 R30, R24.reuse, 0x40, RZ ;  /* 0x00000040181e7824 */ /* 0x040fe400078e00ff */
[----:B------:R-:W-:Y:S02]  /*5600*/  IMAD R29, R24, -0x40, R29 ;  /* 0xffffffc0181d7824 */ /* 0x000fe400078e021d */
[----:B------:R-:W-:Y:S01]  /*5610*/  IMAD.SHL.U32 R24, R2, 0x2, RZ ;  /* 0x0000000202187824 */ /* 0x000fe200078e00ff */
[----:B------:R-:W-:-:S04]  /*5620*/  LOP3.LUT R27, R30, 0x40, R25, 0xe2, !PT ;  /* 0x000000401e1b7812 */ /* 0x000fc800078ee219 */
[----:B------:R-:W-:Y:S02]  /*5630*/  LOP3.LUT R30, R24, 0x6, RZ, 0xc0, !PT ;  /* 0x00000006181e7812 */ /* 0x000fe400078ec0ff */
[----:B------:R-:W-:Y:S02]  /*5640*/  LOP3.LUT R24, R2, 0x3, RZ, 0xc0, !PT ;  /* 0x0000000302187812 */ /* 0x000fe400078ec0ff */
[----:B------:R0:W5:Y:S01]  /*5650*/  LDL.LU R2, [R1+0x94] ;  /* 0x0000940001027983 */ /* 0x0001620000300800 */
[----:B------:R-:W-:Y:S01]  /*5660*/  UIMAD.WIDE.U32 UR6, UR9, 0x38e38e39, URZ ;  /* 0x38e38e39090678a5 */ /* 0x000fe2000f8e003f */
[----:B--2---:R-:W-:Y:S01]  /*5670*/  PRMT R30, R30, 0x6540, R0 ;  /* 0x000065401e1e7816 */ /* 0x004fe20000000000 */
[----:B------:R-:W-:Y:S02]  /*5680*/  IMAD.SHL.U32 R35, R0, 0x100, RZ ;  /* 0x0000010000237824 */ /* 0x000fe400078e00ff */
[----:B------:R0:W5:Y:S01]  /*5690*/  LDL.LU R0, [R1+0x90] ;  /* 0x0000900001007983 */ /* 0x0001620000300800 */
[----:B----4-:R-:W-:Y:S01]  /*56a0*/  IMAD R34, R24, -0x2, R28 ;  /* 0xfffffffe18227824 */ /* 0x010fe200078e021c */
[----:B------:R-:W-:Y:S01]  /*56b0*/  UIMAD UR5, UR10, UR14, URZ ;  /* 0x0000000e0a0572a4 */ /* 0x000fe2000f8e023f */
[----:B------:R-:W-:Y:S01]  /*56c0*/  ISETP.GE.AND P0, PT, R35, R28, PT ;  /* 0x0000001c2300720c */ /* 0x000fe20003f06270 */
[C---:B------:R-:W-:Y:S01]  /*56d0*/  IMAD.SHL.U32 R28, R227.reuse, 0x80, RZ ;  /* 0x00000080e31c7824 */ /* 0x040fe200078e00ff */
[----:B------:R-:W-:Y:S01]  /*56e0*/  UISETP.LT.U32.AND UP0, UPT, UR12, 0x12, UP0 ;  /* 0x000000120c00788c */ /* 0x000fe20008701070 */
[--C-:B------:R-:W-:Y:S01]  /*56f0*/  SHF.R.S32.HI R31, RZ, 0x1f, R30.reuse ;  /* 0x0000001fff1f7819 */ /* 0x100fe2000001141e */
[----:B------:R-:W-:Y:S01]  /*5700*/  UIMAD UR8, UR23, UR15, UR5 ;  /* 0x0000000f170872a4 */ /* 0x000fe2000f8e0205 */
[----:B------:R-:W-:Y:S01]  /*5710*/  IMAD.U32 R25, RZ, RZ, UR14 ;  /* 0x0000000eff197e24 */ /* 0x000fe2000f8e00ff */
[C---:B------:R-:W-:Y:S01]  /*5720*/  ISETP.GE.OR P0, PT, R28.reuse, UR11, P0 ;  /* 0x0000000b1c007c0c */ /* 0x040fe20008706670 */
[----:B------:R-:W-:Y:S01]  /*5730*/  USEL UR5, URZ, 0x1, !UP0 ;  /* 0x000000013f057887 */ /* 0x000fe2000c000000 */
[----:B------:R-:W-:Y:S01]  /*5740*/  IMAD.WIDE R32, R227, 0x80, RZ ;  /* 0x00000080e3207825 */ /* 0x000fe200078e02ff */
[----:B------:R-:W-:Y:S01]  /*5750*/  USHF.R.U32.HI UR6, URZ, 0x2, UR7 ;  /* 0x000000023f067899 */ /* 0x000fe20008011607 */
[----:B------:R-:W-:Y:S01]  /*5760*/  IADD3 R38, -R28, UR11, R29 ;  /* 0x0000000b1c267c10 */ /* 0x000fe2000fffe11d */
[----:B------:R-:W-:Y:S01]  /*5770*/  ULOP3.LUT UR4, UR4, UR5, URZ, 0x3c, !UPT ;  /* 0x0000000504047292 */ /* 0x000fe2000f8e3c3f */
[----:B------:R-:W-:Y:S01]  /*5780*/  IMAD.WIDE.U32 R24, R25, UR23, R30 ;  /* 0x0000001719187c25 */ /* 0x000fe2000f8e001e */
[----:B------:R-:W-:Y:S01]  /*5790*/  UIMAD UR5, UR6, -0x12, UR9 ;  /* 0xffffffee060578a4 */ /* 0x000fe2000f8e0209 */
[----:B------:R-:W-:Y:S01]  /*57a0*/  LOP3.LUT R39, R32, R27, R26, 0xfe, !PT ;  /* 0x0000001b20277212 */ /* 0x000fe200078efe1a */
[----:B------:R-:W-:Y:S01]  /*57b0*/  @UP1 ULOP3.LUT UR4, UR4, 0x1, UR6, 0x78, !UPT ;  /* 0x0000000104041892 */ /* 0x000fe2000f8e7806 */
[----:B------:R-:W-:-:S02]  /*57c0*/  VIADD R25, R25, UR8 ;  /* 0x0000000819197c36 */ /* 0x000fc40008000000 */
[----:B------:R-:W-:Y:S02]  /*57d0*/  IMAD.IADD R35, R34, 0x1, -R35 ;  /* 0x0000000122237824 */ /* 0x000fe400078e0a23 */
[----:B------:R-:W-:Y:S01]  /*57e0*/  IMAD.MOV.U32 R34, RZ, RZ, -0x1 ;  /* 0xffffffffff227424 */ /* 0x000fe200078e00ff */
[----:B0-----:R-:W-:Y:S06]  /*57f0*/  @P0 BRA `(.L_x_38) ;  /* 0x0000008c00980947 */ /* 0x001fec0003800000 */
[----:B------:R-:W0:Y:S01]  /*5800*/  LDC.64 R28, c[0x0][0x5c8] ;  /* 0x00017200ff1c7b82 */ /* 0x000e220000000a00 */
[----:B------:R-:W-:Y:S01]  /*5810*/  ULDC.64 UR6, c[0x0][0x5c0] ;  /* 0x0001700000067ab9 */ /* 0x000fe20000000a00 */
[----:B------:R-:W-:Y:S01]  /*5820*/  BSSY B0, `(.L_x_38) ;  /* 0x00008e3000007945 */ /* 0x000fe20003800000 */
[-C--:B0-----:R-:W-:Y:S02]  /*5830*/  IMAD R26, R33, R28.reuse, RZ ;  /* 0x0000001c211a7224 */ /* 0x081fe400078e02ff */
[----:B------:R-:W-:-:S04]  /*5840*/  IMAD.WIDE.U32 R24, R39, R28, R24 ;  /* 0x0000001c27187225 */ /* 0x000fc800078e0018 */
[----:B------:R-:W-:Y:S01]  /*5850*/  IMAD R27, R39, R29, R26 ;  /* 0x0000001d271b7224 */ /* 0x000fe200078e021a */
[----:B------:R-:W-:Y:S02]  /*5860*/  LEA R26, P0, R28, R24, 0x3 ;  /* 0x000000181c1a7211 */ /* 0x000fe400078018ff */
[----:B------:R-:W-:Y:S01]  /*5870*/  IADD3 R24, P1, R24, UR6, RZ ;  /* 0x0000000618187c10 */ /* 0x000fe2000ff3e0ff */
[----:B------:R-:W-:Y:S01]  /*5880*/  IMAD.IADD R27, R25, 0x1, R27 ;  /* 0x00000001191b7824 */ /* 0x000fe200078e021b */
[----:B------:R-:W-:-:S04]  /*5890*/  IADD3 R26, P3, R26, UR6, RZ ;  /* 0x000000061a1a7c10 */ /* 0x000fc8000ff7e0ff */
[----:B------:R-:W-:Y:S02]  /*58a0*/  LEA.HI.X R28, R28, R27, R29, 0x3, P0 ;  /* 0x0000001b1c1c7211 */ /* 0x000fe400000f1c1d */
[----:B------:R-:W-:Y:S02]  /*58b0*/  FSETP.NEU.AND P0, PT, RZ, UR21, PT ;  /* 0x00000015ff007c0b */ /* 0x000fe4000bf0d000 */
[----:B------:R-:W-:Y:S02]  /*58c0*/  IADD3.X R25, R27, UR7, RZ, P1, !PT ;  /* 0x000000071b197c10 */ /* 0x000fe40008ffe4ff */
[----:B------:R-:W-:-:S09]  /*58d0*/  IADD3.X R27, R28, UR7, RZ, P3, !PT ;  /* 0x000000071c1b7c10 */ /* 0x000fd20009ffe4ff */
[----:B------:R-:W-:Y:S05]  /*58e0*/  @!P0 BRA `(.L_x_39) ;  /* 0x0000006800d88947 */ /* 0x000fea0003800000 */
[----:B------:R-:W-:Y:S01]  /*58f0*/  ULDC.64 UR8, c[0x0][0x5b8] ;  /* 0x00016e0000087ab9 */ /* 0x000fe20000000a00 */
[----:B------:R-:W-:Y:S01]  /*5900*/  ISETP.GE.AND P0, PT, R38, 0x1, PT ;  /* 0x000000012600780c */ /* 0x000fe20003f06270 */
[----:B------:R-:W-:Y:S02]  /*5910*/  UIMAD UR6, UR10, UR8, URZ ;  /* 0x000000080a0672a4 */ /* 0x000fe4000f8e023f */
[----:B------:R-:W-:Y:S01]  /*5920*/  IMAD.U32 R29, RZ, RZ, UR8 ;  /* 0x00000008ff1d7e24 */ /* 0x000fe2000f8e00ff */
[----:B------:R-:W-:Y:S01]  /*5930*/  BSSY B1, `(.L_x_40) ;  /* 0x000000f000017945 */ /* 0x000fe20003800000 */
[----:B------:R-:W-:Y:S01]  /*5940*/  ISETP.LT.OR P4, PT, R35, 0x1, !P0 ;  /* 0x000000012300780c */ /* 0x000fe20004781670 */
[----:B------:R-:W-:Y:S02]  /*5950*/  UIMAD UR6, UR23, UR9, UR6 ;  /* 0x00000009170672a4 */ /* 0x000fe4000f8e0206 */
[----:B------:R-:W-:Y:S01]  /*5960*/  IMAD.WIDE.U32 R30, R29, UR23, R30 ;  /* 0x000000171d1e7c25 */ /* 0x000fe2000f8e001e */
[----:B------:R-:W-:-:S03]  /*5970*/  ULDC.64 UR8, c[0x0][0x5a8] ;  /* 0x00016a0000087ab9 */ /* 0x000fc60000000a00 */
[----:B------:R-:W-:Y:S01]  /*5980*/  VIADD R31, R31, UR6 ;  /* 0x000000061f1f7c36 */ /* 0x000fe20008000000 */
[----:B------:R-:W-:Y:S02]  /*5990*/  ULDC.64 UR6, c[0x0][0x5b0] ;  /* 0x00016c0000067ab9 */ /* 0x000fe40000000a00 */
[----:B------:R-:W-:Y:S02]  /*59a0*/  IMAD R36, R33, UR6, RZ ;  /* 0x0000000621247c24 */ /* 0x000fe4000f8e02ff */
[----:B------:R-:W-:-:S04]  /*59b0*/  IMAD.WIDE.U32 R28, R39, UR6, R30 ;  /* 0x00000006271c7c25 */ /* 0x000fc8000f8e001e */
[--C-:B------:R-:W-:Y:S01]  /*59c0*/  IMAD R37, R39, UR7, R36.reuse ;  /* 0x0000000727257c24 */ /* 0x100fe2000f8e0224 */
[----:B------:R-:W-:Y:S02]  /*59d0*/  IADD3 R28, P1, R28, UR8, RZ ;  /* 0x000000081c1c7c10 */ /* 0x000fe4000ff3e0ff */
[----:B------:R-:W-:Y:S02]  /*59e0*/  PRMT R36, RZ, 0x7610, R36 ;  /* 0x00007610ff247816 */ /* 0x000fe40000000024 */
[----:B------:R-:W-:Y:S01]  /*59f0*/  IADD3.X R29, R29, UR9, R37, P1, !PT ;  /* 0x000000091d1d7c10 */ /* 0x000fe20008ffe425 */
[----:B------:R-:W-:Y:S08]  /*5a00*/  @P4 BRA `(.L_x_41) ;  /* 0x0000000000044947 */ /* 0x000ff00003800000 */
[----:B------:R0:W5:Y:S02]  /*5a10*/  LDG.E.U8 R36, desc[UR18][R28.64] ;  /* 0x000000121c247981 */ /* 0x000164000c1e1100 */
.L_x_41:
[----:B------:R-:W-:Y:S05]  /*5a20*/  BSYNC B1 ;  /* 0x0000000000017941 */ /* 0x000fea0003800000 */
.L_x_40:
[----:B-----5:R-:W-:Y:S01]  /*5a30*/  LOP3.LUT R36, R36, 0xff, RZ, 0xc0, !PT ;  /* 0x000000ff24247812 */ /* 0x020fe200078ec0ff */
[----:B------:R-:W-:Y:S01]  /*5a40*/  BSSY B1, `(.L_x_42) ;  /* 0x000000b000017945 */ /* 0x000fe20003800000 */
[----:B------:R-:W-:Y:S02]  /*5a50*/  ISETP.LT.OR P3, PT, R35, 0x2, !P0 ;  /* 0x000000022300780c */ /* 0x000fe40004761670 */
[----:B------:R-:W-:-:S05]  /*5a60*/  F2FP.F16.E4M3.UNPACK_B R36, R36 ;  /* 0x00000024ff24723e */ /* 0x000fca00020006ff */
[----:B------:R-:W-:-:S05]  /*5a70*/  HADD2.F32 R36, -RZ, R36.H0_H0 ;  /* 0x20000024ff247230 */ /* 0x000fca0000004100 */
[----:B------:R-:W-:Y:S01]  /*5a80*/  FMUL R37, R36, UR21 ;  /* 0x0000001524257c20 */ /* 0x000fe20008400000 */
[----:B------:R-:W-:-:S03]  /*5a90*/  PRMT R36, RZ, 0x7610, R36 ;  /* 0x00007610ff247816 */ /* 0x000fc60000000024 */
[----:B------:R-:W-:-:S05]  /*5aa0*/  FFMA R37, R226, UR20, R37 ;  /* 0x00000014e2257c23 */ /* 0x000fca0008000025 */
[----:B------:R-:W-:-:S05]  /*5ab0*/  F2FP.SATFINITE.E4M3.F32.PACK_AB_MERGE_C R37, RZ, R37, RZ ;  /* 0x00000025ff25723e */ /* 0x000fca00048070ff */
[----:B------:R2:W-:Y:S01]  /*5ac0*/  @!P4 STG.E.U8 desc[UR18][R24.64], R37 ;  /* 0x000000251800c986 */ /* 0x0005e2000c101112 */
[----:B------:R-:W-:Y:S05]  /*5ad0*/  @P3 BRA `(.L_x_43) ;  /* 0x0000000000043947 */ /* 0x000fea0003800000 */
[----:B------:R3:W5:Y:S02]  /*5ae0*/  LDG.E.U8 R36, desc[UR18][R28.64+0x1] ;  /* 0x000001121c247981 */ /* 0x000764000c1e1100 */
.L_x_43:
[----:B------:R-:W-:Y:S05]  /*5af0*/  BSYNC B1 ;  /* 0x0000000000017941 */ /* 0x000fea0003800000 */
.L_x_42:
[----:B-----5:R-:W-:Y:S01]  /*5b00*/  LOP3.LUT R36, R36, 0xff, RZ, 0xc0, !PT ;  /* 0x000000ff24247812 */ /* 0x020fe200078ec0ff */
[----:B------:R-:W-:Y:S01]  /*5b10*/  BSSY B1, `(.L_x_44) ;  /* 0x0000013000017945 */ /* 0x000fe20003800000 */
[----:B--2---:R-:W-:Y:S02]  /*5b20*/  IADD3 R37, P1, R39, 0x8, RZ ;  /* 0x0000000827257810 */ /* 0x004fe40007f3e0ff */
[----:B------:R-:W-:-:S03]  /*5b30*/  F2FP.F16.E4M3.UNPACK_B R36, R36 ;  /* 0x00000024ff24723e */ /* 0x000fc600020006ff */
[----:B------:R-:W-:Y:S01]  /*5b40*/  IMAD.X R32, RZ, RZ, R33, P1 ;  /* 0x000000ffff207224 */ /* 0x000fe200008e0621 */
[----:B------:R-:W-:Y:S01]  /*5b50*/  ISETP.GE.AND P1, PT, R38, 0x9, PT ;  /* 0x000000092600780c */ /* 0x000fe20003f26270 */
[----:B------:R-:W-:Y:S02]  /*5b60*/  HADD2.F32 R36, -RZ, R36.H0_H0 ;  /* 0x20000024ff247230 */ /* 0x000fe40000004100 */
[----:B------:R-:W-:Y:S01]  /*5b70*/  IMAD R32, R32, UR6, RZ ;  /* 0x0000000620207c24 */ /* 0x000fe2000f8e02ff */
[----:B------:R-:W-:Y:S01]  /*5b80*/  ISETP.LT.OR P5, PT, R35, 0x1, !P1 ;  /* 0x000000012300780c */ /* 0x000fe20004fa1670 */
[----:B------:R-:W-:-:S04]  /*5b90*/  IMAD.WIDE.U32 R30, R37, UR6, R30 ;  /* 0x00000006251e7c25 */ /* 0x000fc8000f8e001e */
[----:B------:R-:W-:Y:S01]  /*5ba0*/  FMUL R36, R36, UR21 ;  /* 0x0000001524247c20 */ /* 0x000fe20008400000 */
[----:B------:R-:W-:-:S03]  /*5bb0*/  IMAD R37, R37, UR7, R32 ;  /* 0x0000000725257c24 */ /* 0x000fc6000f8e0220 */
[----:B------:R-:W-:Y:S01]  /*5bc0*/  FFMA R36, R225, UR20, R36 ;  /* 0x00000014e1247c23 */ /* 0x000fe20008000024 */
[----:B------:R-:W-:Y:S02]  /*5bd0*/  IADD3 R30, P4, R30, UR8, RZ ;  /* 0x000000081e1e7c10 */ /* 0x000fe4000ff9e0ff */
[----:B------:R-:W-:Y:S02]  /*5be0*/  PRMT R32, RZ, 0x7610, R32 ;  /* 0x00007610ff207816 */ /* 0x000fe40000000020 */
[----:B------:R-:W-:Y:S02]  /*5bf0*/  F2FP.SATFINITE.E4M3.F32.PACK_AB_MERGE_C R33, RZ, R36, RZ ;  /* 0x00000024ff21723e */ /* 0x000fe400048070ff */
[----:B------:R-:W-:-:S03]  /*5c00*/  IADD3.X R31, R31, UR9, R37, P4, !PT ;  /* 0x000000091f1f7c10 */ /* 0x000fc6000a7fe425 */
[----:B------:R2:W-:Y:S01]  /*5c10*/  @!P3 STG.E.U8 desc[UR18][R24.64+0x1], R33 ;  /* 0x000001211800b986 */ /* 0x0005e2000c101112 */
[----:B------:R-:W-:Y:S05]  /*5c20*/  @P5 BRA `(.L_x_45) ;  /* 0x0000000000045947 */ /* 0x000fea0003800000 */
[----:B------:R4:W5:Y:S02]  /*5c30*/  LDG.E.U8 R32, desc[UR18][R30.64] ;  /* 0x000000121e207981 */ /* 0x000964000c1e1100 */
.L_x_45:
[----:B------:R-:W-:Y:S05]  /*5c40*/  BSYNC B1 ;  /* 0x0000000000017941 */ /* 0x000fea0003800000 */
.L_x_44:
[----:B-----5:R-:W-:Y:S01]  /*5c50*/  LOP3.LUT R32, R32, 0xff, RZ, 0xc0, !PT ;  /* 0x000000ff20207812 */ /* 0x020fe200078ec0ff */
[----:B------:R-:W-:Y:S01]  /*5c60*/  BSSY B1, `(.L_x_46) ;  /* 0x000000b000017945 */ /* 0x000fe20003800000 */
[----:B------:R-:W-:Y:S02]  /*5c70*/  ISETP.LT.OR P3, PT, R35, 0x2, !P1 ;  /* 0x000000022300780c */ /* 0x000fe40004f61670 */
[----:B------:R-:W-:-:S05]  /*5c80*/  F2FP.F16.E4M3.UNPACK_B R32, R32 ;  /* 0x00000020ff20723e */ /* 0x000fca00020006ff */
[----:B------:R-:W-:-:S05]  /*5c90*/  HADD2.F32 R32, -RZ, R32.H0_H0 ;  /* 0x20000020ff207230 */ /* 0x000fca0000004100 */
[----:B--2---:R-:W-:Y:S01]  /*5ca0*/  FMUL R33, R32, UR21 ;  /* 0x0000001520217c20 */ /* 0x004fe20008400000 */
[----:B------:R-:W-:-:S03]  /*5cb0*/  PRMT R32, RZ, 0x7610, R32 ;  /* 0x00007610ff207816 */ /* 0x000fc60000000020 */
[----:B------:R-:W-:-:S05]  /*5cc0*/  FFMA R33, R224, UR20, R33 ;  /* 0x00000014e0217c23 */ /* 0x000fca0008000021 */
[----:B------:R-:W-:-:S05]  /*5cd0*/  F2FP.SATFINITE.E4M3.F32.PACK_AB_MERGE_C R33, RZ, R33, RZ ;  /* 0x00000021ff21723e */ /* 0x000fca00048070ff */
[----:B------:R2:W-:Y:S01]  /*5ce0*/  @!P5 STG.E.U8 desc[UR18][R26.64], R33 ;  /* 0x000000211a00d986 */ /* 0x0005e2000c101112 */
[----:B------:R-:W-:Y:S05]  /*5cf0*/  @P3 BRA `(.L_x_47) ;  /* 0x0000000000043947 */ /* 0x000fea0003800000 */
[----:B------:R0:W5:Y:S02]  /*5d00*/  LDG.E.U8 R32, desc[UR18][R30.64+0x1] ;  /* 0x000001121e207981 */ /* 0x000164000c1e1100 */
.L_x_47:
[----:B------:R-:W-:Y:S05]  /*5d10*/  BSYNC B1 ;  /* 0x0000000000017941 */ /* 0x000fea0003800000 */
.L_x_46:
[----:B-----5:R-:W-:Y:S01]  /*5d20*/  LOP3.LUT R32, R32, 0xff, RZ, 0xc0, !PT ;  /* 0x000000ff20207812 */ /* 0x020fe200078ec0ff */
[----:B------:R-:W-:Y:S01]  /*5d30*/  BSSY B1, `(.L_x_48) ;  /* 0x000000b000017945 */ /* 0x000fe20003800000 */
[----:B------:R-:W-:Y:S02]  /*5d40*/  ISETP.LT.OR P4, PT, R35, 0x9, !P0 ;  /* 0x000000092300780c */ /* 0x000fe40004781670 */
[----:B------:R-:W-:-:S05]  /*5d50*/  F2FP.F16.E4M3.UNPACK_B R32, R32 ;  /* 0x00000020ff20723e */ /* 0x000fca00020006ff */
[----:B------:R-:W-:-:S05]  /*5d60*/  HADD2.F32 R32, -RZ, R32.H0_H0 ;  /* 0x20000020ff207230 */ /* 0x000fca0000004100 */
[----:B------:R-:W-:-:S04]  /*5d70*/  FMUL R32, R32, UR21 ;  /* 0x0000001520207c20 */ /* 0x000fc80008400000 */
[----:B------:R-:W-:-:S05]  /*5d80*/  FFMA R32, R223, UR20, R32 ;  /* 0x00000014df207c23 */ /* 0x000fca0008000020 */
[----:B--2---:R-:W-:Y:S02]  /*5d90*/  F2FP.SATFINITE.E4M3.F32.PACK_AB_MERGE_C R33, RZ, R32, RZ ;  /* 0x00000020ff21723e */ /* 0x004fe400048070ff */
[----:B------:R-:W-:-:S03]  /*5da0*/  PRMT R32, RZ, 0x7610, R32 ;  /* 0x00007610ff207816 */ /* 0x000fc60000000020 */
[----:B------:R2:W-:Y:S01]  /*5db0*/  @!P3 STG.E.U8 desc[UR18][R26.64+0x1], R33 ;  /* 0x000001211a00b986 */ /* 0x0005e2000c101112 */
[----:B------:R-:W-:Y:S05]  /*5dc0*/  @P4 BRA `(.L_x_49) ;  /* 0x0000000000044947 */ /* 0x000fea0003800000 */
[----:B------:R0:W5:Y:S02]  /*5dd0*/  LDG.E.U8 R32, desc[UR18][R28.64+0x8] ;  /* 0x000008121c207981 */ /* 0x000164000c1e1100 */
.L_x_49:
[----:B------:R-:W-:Y:S05]  /*5de0*/  BSYNC B1 ;  /* 0x0000000000017941 */ /* 0x000fea0003800000 */
.L_x_48:
        /* <DEDUP_REMOVED lines=12> */
.L_x_51:
[----:B------:R-:W-:Y:S05]  /*5eb0*/  BSYNC B1 ;  /* 0x0000000000017941 */ /* 0x000fea0003800000 */
.L_x_50:
        /* <DEDUP_REMOVED lines=12> */
.L_x_53:
[----:B------:R-:W-:Y:S05]  /*5f80*/  BSYNC B1 ;  /* 0x0000000000017941 */ /* 0x000fea0003800000 */
.L_x_52:
        /* <DEDUP_REMOVED lines=12> */
.L_x_55:
[----:B------:R-:W-:Y:S05]  /*6050*/  BSYNC B1 ;  /* 0x0000000000017941 */ /* 0x000fea0003800000 */
.L_x_54:
        /* <DEDUP_REMOVED lines=12> */
.L_x_57:
[----:B------:R-:W-:Y:S05]  /*6120*/  BSYNC B1 ;  /* 0x0000000000017941 */ /* 0x000fea0003800000 */
.L_x_56:
        /* <DEDUP_REMOVED lines=12> */
.L_x_59:
[----:B------:R-:W-:Y:S05]  /*61f0*/  BSYNC B1 ;  /* 0x0000000000017941 */ /* 0x000fea0003800000 */
.L_x_58:
        /* <DEDUP_REMOVED lines=12> */
.L_x_61:
[----:B------:R-:W-:Y:S05]  /*62c0*/  BSYNC B1 ;  /* 0x0000000000017941 */ /* 0x000fea0003800000 */
.L_x_60:
        /* <DEDUP_REMOVED lines=12> */
.L_x_63:
[----:B------:R-:W-:Y:S05]  /*6390*/  BSYNC B1 ;  /* 0x0000000000017941 */ /* 0x000fea0003800000 */
.L_x_62:
        /* <DEDUP_REMOVED lines=12> */
.L_x_65:
[----:B------:R-:W-:Y:S05]  /*6460*/  BSYNC B1 ;  /* 0x0000000000017941 */ /* 0x000fea0003800000 */
.L_x_64:
        /* <DEDUP_REMOVED lines=12> */
.L_x_67:
[----:B------:R-:W-:Y:S05]  /*6530*/  BSYNC B1 ;  /* 0x0000000000017941 */ /* 0x000fea0003800000 */
.L_x_66:
        /* <DEDUP_REMOVED lines=12> */
.L_x_69:
[----:B------:R-:W-:Y:S05]  /*6600*/  BSYNC B1 ;  /* 0x0000000000017941 */ /* 0x000fea0003800000 */
.L_x_68:
        /* <DEDUP_REMOVED lines=12> */
.L_x_71:
[----:B------:R-:W-:Y:S05]  /*66d0*/  BSYNC B1 ;  /* 0x0000000000017941 */ /* 0x000fea0003800000 */
.L_x_70:
        /* <DEDUP_REMOVED lines=12> */
.L_x_73:
[----:B------:R-:W-:Y:S05]  /*67a0*/  BSYNC B1 ;  /* 0x0000000000017941 */ /* 0x000fea0003800000 */
.L_x_72:
        /* <DEDUP_REMOVED lines=12> */
.L_x_75:
[----:B------:R-:W-:Y:S05]  /*6870*/  BSYNC B1 ;  /* 0x0000000000017941 */ /* 0x000fea0003800000 */
.L_x_74:
        /* <DEDUP_REMOVED lines=12> */
.L_x_77:
[----:B------:R-:W-:Y:S05]  /*6940*/  BSYNC B1 ;  /* 0x0000000000017941 */ /* 0x000fea0003800000 */
.L_x_76:
        /* <DEDUP_REMOVED lines=12> */
.L_x_79:
[----:B------:R-:W-:Y:S05]  /*6a10*/  BSYNC B1 ;  /* 0x0000000000017941 */ /* 0x000fea0003800000 */
.L_x_78:
        /* <DEDUP_REMOVED lines=12> */
.L_x_81:
[----:B------:R-:W-:Y:S05]  /*6ae0*/  BSYNC B1 ;  /* 0x0000000000017941 */ /* 0x000fea0003800000 */
.L_x_80:
        /* <DEDUP_REMOVED lines=12> */
.L_x_83:
[----:B------:R-:W-:Y:S05]  /*6bb0*/  BSYNC B1 ;  /* 0x0000000000017941 */ /* 0x000fea0003800000 */
.L_x_82:
        /* <DEDUP_REMOVED lines=12> */
.L_x_85:
[----:B------:R-:W-:Y:S05]  /*6c80*/  BSYNC B1 ;  /* 0x0000000000017941 */ /* 0x000fea0003800000 */
.L_x_84:
        /* <DEDUP_REMOVED lines=12> */
.L_x_87:
[----:B------:R-:W-:Y:S05]  /*6d50*/  BSYNC B1 ;  /* 0x0000000000017941 */ /* 0x000fea0003800000 */
.L_x_86:
        /* <DEDUP_REMOVED lines=12> */
.L_x_89:
[----:B------:R-:W-:Y:S05]  /*6e20*/  BSYNC B1 ;  /* 0x0000000000017941 */ /* 0x000fea0003800000 */
.L_x_88:
        /* <DEDUP_REMOVED lines=12> */
.L_x_91:
[----:B------:R-:W-:Y:S05]  /*6ef0*/  BSYNC B1 ;  /* 0x0000000000017941 */ /* 0x000fea0003800000 */
.L_x_90:
        /* <DEDUP_REMOVED lines=12> */
.L_x_93:
[----:B------:R-:W-:Y:S05]  /*6fc0*/  BSYNC B1 ;  /* 0x0000000000017941 */ /* 0x000fea0003800000 */
.L_x_92:
        /* <DEDUP_REMOVED lines=12> */
.L_x_95:
[----:B------:R-:W-:Y:S05]  /*7090*/  BSYNC B1 ;  /* 0x0000000000017941 */ /* 0x000fea0003800000 */
.L_x_94:
        /* <DEDUP_REMOVED lines=12> */
.L_x_97:
[----:B------:R-:W-:Y:S05]  /*7160*/  BSYNC B1 ;  /* 0x0000000000017941 */ /* 0x000fea0003800000 */
.L_x_96:
        /* <DEDUP_REMOVED lines=12> */
.L_x_99:
[----:B------:R-:W-:Y:S05]  /*7230*/  BSYNC B1 ;  /* 0x0000000000017941 */ /* 0x000fea0003800000 */
.L_x_98:
        /* <DEDUP_REMOVED lines=12> */
.L_x_101:
[----:B------:R-:W-:Y:S05]  /*7300*/  BSYNC B1 ;  /* 0x0000000000017941 */ /* 0x000fea0003800000 */
.L_x_100:
        /* <DEDUP_REMOVED lines=12> */
.L_x_103:
[----:B------:R-:W-:Y:S05]  /*73d0*/  BSYNC B1 ;  /* 0x0000000000017941 */ /* 0x000fea0003800000 */
.L_x_102:
        /* <DEDUP_REMOVED lines=12> */
.L_x_105:
[----:B------:R-:W-:Y:S05]  /*74a0*/  BSYNC B1 ;  /* 0x0000000000017941 */ /* 0x000fea0003800000 */
.L_x_104:
        /* <DEDUP_REMOVED lines=12> */
.L_x_107:
[----:B------:R-:W-:Y:S05]  /*7570*/  BSYNC B1 ;  /* 0x0000000000017941 */ /* 0x000fea0003800000 */
.L_x_106:
        /* <DEDUP_REMOVED lines=12> */
.L_x_109:
[----:B------:R-:W-:Y:S05]  /*7640*/  BSYNC B1 ;  /* 0x0000000000017941 */ /* 0x000fea0003800000 */
.L_x_108:
        /* <DEDUP_REMOVED lines=12> */
.L_x_111:
[----:B------:R-:W-:Y:S05]  /*7710*/  BSYNC B1 ;  /* 0x0000000000017941 */ /* 0x000fea0003800000 */
.L_x_110:
        /* <DEDUP_REMOVED lines=12> */
.L_x_113:
[----:B------:R-:W-:Y:S05]  /*77e0*/  BSYNC B1 ;  /* 0x0000000000017941 */ /* 0x000fea0003800000 */
.L_x_112:
        /* <DEDUP_REMOVED lines=12> */
.L_x_115:
[----:B------:R-:W-:Y:S05]  /*78b0*/  BSYNC B1 ;  /* 0x0000000000017941 */ /* 0x000fea0003800000 */
.L_x_114:
        /* <DEDUP_REMOVED lines=12> */
.L_x_117:
[----:B------:R-:W-:Y:S05]  /*7980*/  BSYNC B1 ;  /* 0x0000000000017941 */ /* 0x000fea0003800000 */
.L_x_116:
        /* <DEDUP_REMOVED lines=12> */
.L_x_119:
[----:B------:R-:W-:Y:S05]  /*7a50*/  BSYNC B1 ;  /* 0x0000000000017941 */ /* 0x000fea0003800000 */
.L_x_118:
        /* <DEDUP_REMOVED lines=12> */
.L_x_121:
[----:B------:R-:W-:Y:S05]  /*7b20*/  BSYNC B1 ;  /* 0x0000000000017941 */ /* 0x000fea0003800000 */
.L_x_120:
        /* <DEDUP_REMOVED lines=12> */
.L_x_123:
[----:B------:R-:W-:Y:S05]  /*7bf0*/  BSYNC B1 ;  /* 0x0000000000017941 */ /* 0x000fea0003800000 */
.L_x_122:
        /* <DEDUP_REMOVED lines=12> */
.L_x_125:
[----:B------:R-:W-:Y:S05]  /*7cc0*/  BSYNC B1 ;  /* 0x0000000000017941 */ /* 0x000fea0003800000 */
.L_x_124:
        /* <DEDUP_REMOVED lines=12> */
.L_x_127:
[----:B------:R-:W-:Y:S05]  /*7d90*/  BSYNC B1 ;  /* 0x0000000000017941 */ /* 0x000fea0003800000 */
.L_x_126:
        /* <DEDUP_REMOVED lines=12> */
.L_x_129:
[----:B------:R-:W-:Y:S05]  /*7e60*/  BSYNC B1 ;  /* 0x0000000000017941 */ /* 0x000fea0003800000 */
.L_x_128:
        /* <DEDUP_REMOVED lines=12> */
.L_x_131:
[----:B------:R-:W-:Y:S05]  /*7f30*/  BSYNC B1 ;  /* 0x0000000000017941 */ /* 0x000fea0003800000 */
.L_x_130:
        /* <DEDUP_REMOVED lines=12> */
.L_x_133:
[----:B------:R-:W-:Y:S05]  /*8000*/  BSYNC B1 ;  /* 0x0000000000017941 */ /* 0x000fea0003800000 */
.L_x_132:
        /* <DEDUP_REMOVED lines=12> */
.L_x_135:
[----:B------:R-:W-:Y:S05]  /*80d0*/  BSYNC B1 ;  /* 0x0000000000017941 */ /* 0x000fea0003800000 */
.L_x_134:
        /* <DEDUP_REMOVED lines=12> */
.L_x_137:
[----:B------:R-:W-:Y:S05]  /*81a0*/  BSYNC B1 ;  /* 0x0000000000017941 */ /* 0x000fea0003800000 */
.L_x_136:
        /* <DEDUP_REMOVED lines=12> */
.L_x_139:
[----:B------:R-:W-:Y:S05]  /*8270*/  BSYNC B1 ;  /* 0x0000000000017941 */ /* 0x000fea0003800000 */
.L_x_138:
        /* <DEDUP_REMOVED lines=12> */
.L_x_141:
[----:B------:R-:W-:Y:S05]  /*8340*/  BSYNC B1 ;  /* 0x0000000000017941 */ /* 0x000fea0003800000 */
.L_x_140:
        /* <DEDUP_REMOVED lines=12> */
.L_x_143:
[----:B------:R-:W-:Y:S05]  /*8410*/  BSYNC B1 ;  /* 0x0000000000017941 */ /* 0x000fea0003800000 */
.L_x_142:
        /* <DEDUP_REMOVED lines=12> */
.L_x_145:
[----:B------:R-:W-:Y:S05]  /*84e0*/  BSYNC B1 ;  /* 0x0000000000017941 */ /* 0x000fea0003800000 */
.L_x_144:
        /* <DEDUP_REMOVED lines=12> */
.L_x_147:
[----:B------:R-:W-:Y:S05]  /*85b0*/  BSYNC B1 ;  /* 0x0000000000017941 */ /* 0x000fea0003800000 */
.L_x_146:
        /* <DEDUP_REMOVED lines=12> */
.L_x_149:
[----:B------:R-:W-:Y:S05]  /*8680*/  BSYNC B1 ;  /* 0x0000000000017941 */ /* 0x000fea0003800000 */
.L_x_148:
        /* <DEDUP_REMOVED lines=12> */
.L_x_151:
[----:B------:R-:W-:Y:S05]  /*8750*/  BSYNC B1 ;  /* 0x0000000000017941 */ /* 0x000fea0003800000 */
.L_x_150:
        /* <DEDUP_REMOVED lines=12> */
.L_x_153:
[----:B------:R-:W-:Y:S05]  /*8820*/  BSYNC B1 ;  /* 0x0000000000017941 */ /* 0x000fea0003800000 */
.L_x_152:
        /* <DEDUP_REMOVED lines=12> */
.L_x_155:
[----:B------:R-:W-:Y:S05]  /*88f0*/  BSYNC B1 ;  /* 0x0000000000017941 */ /* 0x000fea0003800000 */
.L_x_154:
        /* <DEDUP_REMOVED lines=12> */
.L_x_157:
[----:B------:R-:W-:Y:S05]  /*89c0*/  BSYNC B1 ;  /* 0x0000000000017941 */ /* 0x000fea0003800000 */
.L_x_156:
        /* <DEDUP_REMOVED lines=12> */
.L_x_159:
[----:B------:R-:W-:Y:S05]  /*8a90*/  BSYNC B1 ;  /* 0x0000000000017941 */ /* 0x000fea0003800000 */
.L_x_158:
        /* <DEDUP_REMOVED lines=12> */
.L_x_161:
[----:B------:R-:W-:Y:S05]  /*8b60*/  BSYNC B1 ;  /* 0x0000000000017941 */ /* 0x000fea0003800000 */
.L_x_160:
        /* <DEDUP_REMOVED lines=12> */
.L_x_163:
[----:B------:R-:W-:Y:S05]  /*8c30*/  BSYNC B1 ;  /* 0x0000000000017941 */ /* 0x000fea0003800000 */
.L_x_162:
        /* <DEDUP_REMOVED lines=12> */
.L_x_165:
[----:B------:R-:W-:Y:S05]  /*8d00*/  BSYNC B1 ;  /* 0x0000000000017941 */ /* 0x000fea0003800000 */
.L_x_164:
        /* <DEDUP_REMOVED lines=12> */
.L_x_167:
[----:B------:R-:W-:Y:S05]  /*8dd0*/  BSYNC B1 ;  /* 0x0000000000017941 */ /* 0x000fea0003800000 */
.L_x_166:
        /* <DEDUP_REMOVED lines=12> */
.L_x_169:
[----:B------:R-:W-:Y:S05]  /*8ea0*/  BSYNC B1 ;  /* 0x0000000000017941 */ /* 0x000fea0003800000 */
.L_x_168:
        /* <DEDUP_REMOVED lines=12> */
.L_x_171:
[----:B------:R-:W-:Y:S05]  /*8f70*/  BSYNC B1 ;  /* 0x0000000000017941 */ /* 0x000fea0003800000 */
.L_x_170:
        /* <DEDUP_REMOVED lines=12> */
.L_x_173:
[----:B------:R-:W-:Y:S05]  /*9040*/  BSYNC B1 ;  /* 0x0000000000017941 */ /* 0x000fea0003800000 */
.L_x_172:
        /* <DEDUP_REMOVED lines=12> */
.L_x_175:
[----:B------:R-:W-:Y:S05]  /*9110*/  BSYNC B1 ;  /* 0x0000000000017941 */ /* 0x000fea0003800000 */
.L_x_174:
        /* <DEDUP_REMOVED lines=12> */
.L_x_177:
[----:B------:R-:W-:Y:S05]  /*91e0*/  BSYNC B1 ;  /* 0x0000000000017941 */ /* 0x000fea0003800000 */
.L_x_176:
        /* <DEDUP_REMOVED lines=12> */
.L_x_179:
[----:B------:R-:W-:Y:S05]  /*92b0*/  BSYNC B1 ;  /* 0x0000000000017941 */ /* 0x000fea0003800000 */
.L_x_178:
        /* <DEDUP_REMOVED lines=12> */
.L_x_181:
[----:B------:R-:W-:Y:S05]  /*9380*/  BSYNC B1 ;  /* 0x0000000000017941 */ /* 0x000fea0003800000 */
.L_x_180:
        /* <DEDUP_REMOVED lines=12> */
.L_x_183:
[----:B------:R-:W-:Y:S05]  /*9450*/  BSYNC B1 ;  /* 0x0000000000017941 */ /* 0x000fea0003800000 */
.L_x_182:
        /* <DEDUP_REMOVED lines=12> */
.L_x_185:
[----:B------:R-:W-:Y:S05]  /*9520*/  BSYNC B1 ;  /* 0x0000000000017941 */ /* 0x000fea0003800000 */
.L_x_184:
        /* <DEDUP_REMOVED lines=12> */
.L_x_187:
[----:B------:R-:W-:Y:S05]  /*95f0*/  BSYNC B1 ;  /* 0x0000000000017941 */ /* 0x000fea0003800000 */
.L_x_186:
        /* <DEDUP_REMOVED lines=12> */
.L_x_189:
[----:B------:R-:W-:Y:S05]  /*96c0*/  BSYNC B1 ;  /* 0x0000000000017941 */ /* 0x000fea0003800000 */
.L_x_188:
        /* <DEDUP_REMOVED lines=12> */
.L_x_191:
[----:B------:R-:W-:Y:S05]  /*9790*/  BSYNC B1 ;  /* 0x0000000000017941 */ /* 0x000fea0003800000 */
.L_x_190:
[----:B-----5:R-:W-:Y:S01]  /*97a0*/  LOP3.LUT R32, R32, 0xff, RZ, 0xc0, !PT ;  /* 0x000000ff20207812 */ /* 0x020fe200078ec0ff */
[----:B------:R-:W-:Y:S01]  /*97b0*/  BSSY B1, `(.L_x_192) ;  /* 0x000000b000017945 */ /* 0x000fe20003800000 */
[----:B------:R-:W-:Y:S02]  /*97c0*/  ISETP.LT.OR P4, PT, R35, 0x99, !P0 ;  /* 0x000000992300780c */ /* 0x000fe40004781670 */
[----:B------:R-:W-:-:S05]  /*97d0*/  F2FP.F16.E4M3.UNPACK_B R32, R32 ;  /* 0x00000020ff20723e */ /* 0x000fca00020006ff */
[----:B------:R-:W-:-:S05]  /*97e0*/  HADD2.F32 R32, -RZ, R32.H0_H0 ;  /* 0x20000020ff207230 */ /* 0x000fca0000004100 */
[----:B------:R-:W-:-:S04]  /*97f0*/  FMUL R32, R32, UR21 ;  /* 0x0000001520207c20 */ /* 0x000fc80008400000 */
[----:B------:R-:W-:Y:S01]  /*9800*/  FFMA R32, R23, UR20, R32 ;  /* 0x0000001417207c23 */ /* 0x000fe20008000020 */
[----:B------:R-:W-:-:S04]  /*9810*/  PRMT R23, RZ, 0x7610, R23 ;  /* 0x00007610ff177816 */ /* 0x000fc80000000017 */
[----:B--2---:R-:W-:-:S05]  /*9820*/  F2FP.SATFINITE.E4M3.F32.PACK_AB_MERGE_C R33, RZ, R32, RZ ;  /* 0x00000020ff21723e */ /* 0x004fca00048070ff */
[----:B------:R2:W-:Y:S01]  /*9830*/  @!P3 STG.E.U8 desc[UR18][R26.64+0x91], R33 ;  /* 0x000091211a00b986 */ /* 0x0005e2000c101112 */
[----:B------:R-:W-:Y:S05]  /*9840*/  @P4 BRA `(.L_x_193) ;  /* 0x0000000000044947 */ /* 0x000fea0003800000 */
[----:B------:R0:W5:Y:S02]  /*9850*/  LDG.E.U8 R23, desc[UR18][R28.64+0x98] ;  /* 0x000098121c177981 */ /* 0x000164000c1e1100 */
.L_x_193:
[----:B------:R-:W-:Y:S05]  /*9860*/  BSYNC B1 ;  /* 0x0000000000017941 */ /* 0x000fea0003800000 */
.L_x_192:
        /* <DEDUP_REMOVED lines=8> */
[----:B------:R-:W-:-:S05]  /*98f0*/  F2FP.SATFINITE.E4M3.F32.PACK_AB_MERGE_C R23, RZ, R23, RZ ;  /* 0x00000017ff17723e */ /* 0x000fca00048070ff */
[----:B------:R0:W-:Y:S01]  /*9900*/  @!P4 STG.E.U8 desc[UR18][R24.64+0x98], R23 ;  /* 0x000098171800c986 */ /* 0x0001e2000c101112 */
[----:B------:R-:W-:Y:S05]  /*9910*/  @P3 BRA `(.L_x_195) ;  /* 0x0000000000043947 */ /* 0x000fea0003800000 */
[----:B------:R0:W5:Y:S02]  /*9920*/  LDG.E.U8 R22, desc[UR18][R28.64+0x99] ;  /* 0x000099121c167981 */ /* 0x000164000c1e1100 */
.L_x_195:
[----:B------:R-:W-:Y:S05]  /*9930*/  BSYNC B1 ;  /* 0x0000000000017941 */ /* 0x000fea0003800000 */
.L_x_194:
        /* <DEDUP_REMOVED lines=8> */
[----:B0-----:R-:W-:-:S05]  /*99c0*/  F2FP.SATFINITE.E4M3.F32.PACK_AB_MERGE_C R23, RZ, R22, RZ ;  /* 0x00000016ff17723e */ /* 0x001fca00048070ff */
[----:B------:R0:W-:Y:S01]  /*99d0*/  @!P3 STG.E.U8 desc[UR18][R24.64+0x99], R23 ;  /* 0x000099171800b986 */ /* 0x0001e2000c101112 */
[----:B------:R-:W-:Y:S05]  /*99e0*/  @P4 BRA `(.L_x_197) ;  /* 0x0000000000044947 */ /* 0x000fea0003800000 */
[----:B------:R0:W5:Y:S02]  /*99f0*/  LDG.E.U8 R21, desc[UR18][R30.64+0x98] ;  /* 0x000098121e157981 */ /* 0x000164000c1e1100 */
.L_x_197:
[----:B------:R-:W-:Y:S05]  /*9a00*/  BSYNC B1 ;  /* 0x0000000000017941 */ /* 0x000fea0003800000 */
.L_x_196:
        /* <DEDUP_REMOVED lines=12> */
.L_x_199:
[----:B------:R-:W-:Y:S05]  /*9ad0*/  BSYNC B1 ;  /* 0x0000000000017941 */ /* 0x000fea0003800000 */
.L_x_198:
        /* <DEDUP_REMOVED lines=12> */
.L_x_201:
[----:B------:R-:W-:Y:S05]  /*9ba0*/  BSYNC B1 ;  /* 0x0000000000017941 */ /* 0x000fea0003800000 */
.L_x_200:
        /* <DEDUP_REMOVED lines=12> */
.L_x_203:
[----:B------:R-:W-:Y:S05]  /*9c70*/  BSYNC B1 ;  /* 0x0000000000017941 */ /* 0x000fea0003800000 */
.L_x_202:
        /* <DEDUP_REMOVED lines=12> */
.L_x_205:
[----:B------:R-:W-:Y:S05]  /*9d40*/  BSYNC B1 ;  /* 0x0000000000017941 */ /* 0x000fea0003800000 */
.L_x_204:
        /* <DEDUP_REMOVED lines=12> */
.L_x_207:
[----:B------:R-:W-:Y:S05]  /*9e10*/  BSYNC B1 ;  /* 0x0000000000017941 */ /* 0x000fea0003800000 */
.L_x_206:
        /* <DEDUP_REMOVED lines=12> */
.L_x_209:
[----:B------:R-:W-:Y:S05]  /*9ee0*/  BSYNC B1 ;  /* 0x0000000000017941 */ /* 0x000fea0003800000 */
.L_x_208:
        /* <DEDUP_REMOVED lines=12> */
.L_x_211:
[----:B------:R-:W-:Y:S05]  /*9fb0*/  BSYNC B1 ;  /* 0x0000000000017941 */ /* 0x000fea0003800000 */
.L_x_210:
        /* <DEDUP_REMOVED lines=12> */
.L_x_213:
[----:B------:R-:W-:Y:S05]  /*a080*/  BSYNC B1 ;  /* 0x0000000000017941 */ /* 0x000fea0003800000 */
.L_x_212:
        /* <DEDUP_REMOVED lines=12> */
.L_x_215:
[----:B------:R-:W-:Y:S05]  /*a150*/  BSYNC B1 ;  /* 0x0000000000017941 */ /* 0x000fea0003800000 */
.L_x_214:
        /* <DEDUP_REMOVED lines=12> */
.L_x_217:
[----:B------:R-:W-:Y:S05]  /*a220*/  BSYNC B1 ;  /* 0x0000000000017941 */ /* 0x000fea0003800000 */
.L_x_216:
        /* <DEDUP_REMOVED lines=12> */
.L_x_219:
[----:B------:R-:W-:Y:S05]  /*a2f0*/  BSYNC B1 ;  /* 0x0000000000017941 */ /* 0x000fea0003800000 */
.L_x_218:
        /* <DEDUP_REMOVED lines=12> */
.L_x_221:
[----:B------:R-:W-:Y:S05]  /*a3c0*/  BSYNC B1 ;  /* 0x0000000000017941 */ /* 0x000fea0003800000 */
.L_x_220:
        /* <DEDUP_REMOVED lines=12> */
.L_x_223:
[----:B------:R-:W-:Y:S05]  /*a490*/  BSYNC B1 ;  /* 0x0000000000017941 */ /* 0x000fea0003800000 */
.L_x_222:
        /* <DEDUP_REMOVED lines=12> */
.L_x_225:
[----:B------:R-:W-:Y:S05]  /*a560*/  BSYNC B1 ;  /* 0x0000000000017941 */ /* 0x000fea0003800000 */
.L_x_224:
        /* <DEDUP_REMOVED lines=12> */
.L_x_227:
[----:B------:R-:W-:Y:S05]  /*a630*/  BSYNC B1 ;  /* 0x0000000000017941 */ /* 0x000fea0003800000 */
.L_x_226:
        /* <DEDUP_REMOVED lines=12> */
.L_x_229:
[----:B------:R-:W-:Y:S05]  /*a700*/  BSYNC B1 ;  /* 0x0000000000017941 */ /* 0x000fea0003800000 */
.L_x_228:
        /* <DEDUP_REMOVED lines=12> */
.L_x_231:
[----:B------:R-:W-:Y:S05]  /*a7d0*/  BSYNC B1 ;  /* 0x0000000000017941 */ /* 0x000fea0003800000 */
.L_x_230:
        /* <DEDUP_REMOVED lines=12> */
.L_x_233:
[----:B------:R-:W-:Y:S05]  /*a8a0*/  BSYNC B1 ;  /* 0x0000000000017941 */ /* 0x000fea0003800000 */
.L_x_232:
        /* <DEDUP_REMOVED lines=12> */
.L_x_235:
[----:B------:R-:W-:Y:S05]  /*a970*/  BSYNC B1 ;  /* 0x0000000000017941 */ /* 0x000fea0003800000 */
.L_x_234:
[----:B-----5:R-:W-:Y:S01]  /*a980*/  LOP3.LUT R2, R2, 0xff, RZ, 0xc0, !PT ;  /* 0x000000ff02027812 */ /* 0x020fe200078ec0ff */
[----:B------:R-:W-:Y:S01]  /*a990*/  BSSY B1, `(.L_x_236) ;  /* 0x000000b000017945 */ /* 0x000fe20003800000 */
[----:B------:R-:W-:Y:S02]  /*a9a0*/  ISETP.LT.OR P4, PT, R35, 0xc1, !P1 ;  /* 0x000000c12300780c */ /* 0x000fe40004f81670 */
[----:B------:R-:W-:-:S05]  /*a9b0*/  F2FP.F16.E4M3.UNPACK_B R2, R2 ;  /* 0x00000002ff02723e */ /* 0x000fca00020006ff */
[----:B------:R-:W-:-:S05]  /*a9c0*/  HADD2.F32 R2, -RZ, R2.H0_H0 ;  /* 0x20000002ff027230 */ /* 0x000fca0000004100 */
[----:B0-----:R-:W-:-:S04]  /*a9d0*/  FMUL R3, R2, UR21 ;  /* 0x0000001502037c20 */ /* 0x001fc80008400000 */
[----:B------:R-:W-:Y:S01]  /*a9e0*/  FFMA R3, R0, UR20, R3 ;  /* 0x0000001400037c23 */ /* 0x000fe20008000003 */
[----:B------:R-:W-:-:S04]  /*a9f0*/  PRMT R0, RZ, 0x7610, R0 ;  /* 0x00007610ff007816 */ /* 0x000fc80000000000 */
[----:B------:R-:W-:-:S05]  /*aa00*/  F2FP.SATFINITE.E4M3.F32.PACK_AB_MERGE_C R3, RZ, R3, RZ ;  /* 0x00000003ff03723e */ /* 0x000fca00048070ff */
[----:B------:R0:W-:Y:S01]  /*aa10*/  @!P3 STG.E.U8 desc[UR18][R24.64+0xc1], R3 ;  /* 0x0000c1031800b986 */ /* 0x0001e2000c101112 */
[----:B------:R-:W-:Y:S05]  /*aa20*/  @P4 BRA `(.L_x_237) ;  /* 0x0000000000044947 */ /* 0x000fea0003800000 */
[----:B------:R0:W5:Y:S02]  /*aa30*/  LDG.E.U8 R0, desc[UR18][R30.64+0xc0] ;  /* 0x0000c0121e007981 */ /* 0x000164000c1e1100 */
.L_x_237:
[----:B------:R-:W-:Y:S05]  /*aa40*/  BSYNC B1 ;  /* 0x0000000000017941 */ /* 0x000fea0003800000 */
.L_x_236:
[----:B------:R-:W2:Y:S01]  /*aa50*/  LDL.LU R2, [R1] ;  /* 0x0000000001027983 */ /* 0x000ea20000300800 */
[----:B-----5:R-:W-:Y:S01]  /*aa60*/  LOP3.LUT R0, R0, 0xff, RZ, 0xc0, !PT ;  /* 0x000000ff00007812 */ /* 0x020fe200078ec0ff */
[----:B------:R-:W-:Y:S01]  /*aa70*/  BSSY B1, `(.L_x_238) ;  /* 0x000000b000017945 */ /* 0x000fe20003800000 */
[----:B------:R-:W-:Y:S02]  /*aa80*/  ISETP.LT.OR P3, PT, R35, 0xc2, !P1 ;  /* 0x000000c22300780c */ /* 0x000fe40004f61670 */
[----:B------:R-:W-:-:S05]  /*aa90*/  F2FP.F16.E4M3.UNPACK_B R0, R0 ;  /* 0x00000000ff00723e */ /* 0x000fca00020006ff */
[----:B------:R-:W-:-:S05]  /*aaa0*/  HADD2.F32 R0, -RZ, R0.H0_H0 ;  /* 0x20000000ff007230 */ /* 0x000fca0000004100 */
[----:B------:R-:W-:-:S04]  /*aab0*/  FMUL R0, R0, UR21 ;  /* 0x0000001500007c20 */ /* 0x000fc80008400000 */
[----:B--2---:R-:W-:-:S05]  /*aac0*/  FFMA R0, R2, UR20, R0 ;  /* 0x0000001402007c23 */ /* 0x004fca0008000000 */
[----:B0-----:R-:W-:Y:S02]  /*aad0*/  F2FP.SATFINITE.E4M3.F32.PACK_AB_MERGE_C R3, RZ, R0, RZ ;  /* 0x00000000ff03723e */ /* 0x001fe400048070ff */
[----:B------:R-:W-:-:S03]  /*aae0*/  PRMT R0, RZ, 0x7610, R0 ;  /* 0x00007610ff007816 */ /* 0x000fc60000000000 */
[----:B------:R0:W-:Y:S01]  /*aaf0*/  @!P4 STG.E.U8 desc[UR18][R26.64+0xc0], R3 ;  /* 0x0000c0031a00c986 */ /* 0x0001e2000c101112 */
[----:B------:R-:W-:Y:S05]  /*ab00*/  @P3 BRA `(.L_x_239) ;  /* 0x0000000000043947 */ /* 0x000fea0003800000 */
[----:B------:R2:W5:Y:S02]  /*ab10*/  LDG.E.U8 R0, desc[UR18][R30.64+0xc1] ;  /* 0x0000c1121e007981 */ /* 0x000564000c1e1100 */
.L_x_239:
[----:B------:R-:W-:Y:S05]  /*ab20*/  BSYNC B1 ;  /* 0x0000000000017941 */ /* 0x000fea0003800000 */
.L_x_238:
[----:B------:R-:W3:Y:S01]  /*ab30*/  LDL.LU R2, [R1+0x4] ;  /* 0x0000040001027983 */ /* 0x000ee20000300800 */
[----:B-----5:R-:W-:Y:S01]  /*ab40*/  LOP3.LUT R0, R0, 0xff, RZ, 0xc0, !PT ;  /* 0x000000ff00007812 */ /* 0x020fe200078ec0ff */
[----:B------:R-:W-:Y:S01]  /*ab50*/  BSSY B1, `(.L_x_240) ;  /* 0x000000b000017945 */ /* 0x000fe20003800000 */
[----:B------:R-:W-:Y:S02]  /*ab60*/  ISETP.LT.OR P4, PT, R35, 0xc9, !P0 ;  /* 0x000000c92300780c */ /* 0x000fe40004781670 */
[----:B------:R-:W-:-:S05]  /*ab70*/  F2FP.F16.E4M3.UNPACK_B R0, R0 ;  /* 0x00000000ff00723e */ /* 0x000fca00020006ff */
[----:B------:R-:W-:-:S05]  /*ab80*/  HADD2.F32 R0, -RZ, R0.H0_H0 ;  /* 0x20000000ff007230 */ /* 0x000fca0000004100 */
[----:B------:R-:W-:-:S04]  /*ab90*/  FMUL R0, R0, UR21 ;  /* 0x0000001500007c20 */ /* 0x000fc80008400000 */
[----:B---3--:R-:W-:-:S05]  /*aba0*/  FFMA R0, R2, UR20, R0 ;  /* 0x0000001402007c23 */ /* 0x008fca0008000000 */
[----:B0-----:R-:W-:Y:S02]  /*abb0*/  F2FP.SATFINITE.E4M3.F32.PACK_AB_MERGE_C R3, RZ, R0, RZ ;  /* 0x00000000ff03723e */ /* 0x001fe400048070ff */
[----:B------:R-:W-:-:S03]  /*abc0*/  PRMT R0, RZ, 0x7610, R0 ;  /* 0x00007610ff007816 */ /* 0x000fc60000000000 */
[----:B------:R0:W-:Y:S01]  /*abd0*/  @!P3 STG.E.U8 desc[UR18][R26.64+0xc1], R3 ;  /* 0x0000c1031a00b986 */ /* 0x0001e2000c101112 */
[----:B------:R-:W-:Y:S05]  /*abe0*/  @P4 BRA `(.L_x_241) ;  /* 0x0000000000044947 */ /* 0x000fea0003800000 */
[----:B------:R3:W5:Y:S02]  /*abf0*/  LDG.E.U8 R0, desc[UR18][R28.64+0xc8] ;  /* 0x0000c8121c007981 */ /* 0x000764000c1e1100 */
.L_x_241:
[----:B------:R-:W-:Y:S05]  /*ac00*/  BSYNC B1 ;  /* 0x0000000000017941 */ /* 0x000fea0003800000 */
.L_x_240:
[----:B------:R-:W2:Y:S01]  /*ac10*/  LDL.LU R2, [R1+0x8] ;  /* 0x0000080001027983 */ /* 0x000ea20000300800 */
        /* <DEDUP_REMOVED lines=12> */
.L_x_243:
[----:B------:R-:W-:Y:S05]  /*ace0*/  BSYNC B1 ;  /* 0x0000000000017941 */ /* 0x000fea0003800000 */
.L_x_242:
        /* <DEDUP_REMOVED lines=13> */
.L_x_245:
[----:B------:R-:W-:Y:S05]  /*adc0*/  BSYNC B1 ;  /* 0x0000000000017941 */ /* 0x000fea0003800000 */
.L_x_244:
        /* <DEDUP_REMOVED lines=13> */
.L_x_247:
[----:B------:R-:W-:Y:S05]  /*aea0*/  BSYNC B1 ;  /* 0x0000000000017941 */ /* 0x000fea0003800000 */
.L_x_246:
        /* <DEDUP_REMOVED lines=13> */
.L_x_249:
[----:B------:R-:W-:Y:S05]  /*af80*/  BSYNC B1 ;  /* 0x0000000000017941 */ /* 0x000fea0003800000 */
.L_x_248:
        /* <DEDUP_REMOVED lines=13> */
.L_x_251:
[----:B------:R-:W-:Y:S05]  /*b060*/  BSYNC B1 ;  /* 0x0000000000017941 */ /* 0x000fea0003800000 */
.L_x_250:
        /* <DEDUP_REMOVED lines=13> */
.L_x_253:
[----:B------:R-:W-:Y:S05]  /*b140*/  BSYNC B1 ;  /* 0x0000000000017941 */ /* 0x000fea0003800000 */
.L_x_252:
        /* <DEDUP_REMOVED lines=13> */
.L_x_255:
[----:B------:R-:W-:Y:S05]  /*b220*/  BSYNC B1 ;  /* 0x0000000000017941 */ /* 0x000fea0003800000 */
.L_x_254:
        /* <DEDUP_REMOVED lines=13> */
.L_x_257:
[----:B------:R-:W-:Y:S05]  /*b300*/  BSYNC B1 ;  /* 0x0000000000017941 */ /* 0x000fea0003800000 */
.L_x_256:
        /* <DEDUP_REMOVED lines=13> */
.L_x_259:
[----:B------:R-:W-:Y:S05]  /*b3e0*/  BSYNC B1 ;  /* 0x0000000000017941 */ /* 0x000fea0003800000 */
.L_x_258:
        /* <DEDUP_REMOVED lines=13> */
.L_x_261:
[----:B------:R-:W-:Y:S05]  /*b4c0*/  BSYNC B1 ;  /* 0x0000000000017941 */ /* 0x000fea0003800000 */
.L_x_260:
        /* <DEDUP_REMOVED lines=13> */
.L_x_263:
[----:B------:R-:W-:Y:S05]  /*b5a0*/  BSYNC B1 ;  /* 0x0000000000017941 */ /* 0x000fea0003800000 */
.L_x_262:
        /* <DEDUP_REMOVED lines=13> */
.L_x_265:
[----:B------:R-:W-:Y:S05]  /*b680*/  BSYNC B1 ;  /* 0x0000000000017941 */ /* 0x000fea0003800000 */
.L_x_264:
        /* <DEDUP_REMOVED lines=13> */
.L_x_267:
[----:B------:R-:W-:Y:S05]  /*b760*/  BSYNC B1 ;  /* 0x0000000000017941 */ /* 0x000fea0003800000 */
.L_x_266:
        /* <DEDUP_REMOVED lines=13> */
.L_x_269:
[----:B------:R-:W-:Y:S05]  /*b840*/  BSYNC B1 ;  /* 0x0000000000017941 */ /* 0x000fea0003800000 */
.L_x_268:
        /* <DEDUP_REMOVED lines=13> */
.L_x_271:
[----:B------:R-:W-:Y:S05]  /*b920*/  BSYNC B1 ;  /* 0x0000000000017941 */ /* 0x000fea0003800000 */
.L_x_270:
        /* <DEDUP_REMOVED lines=13> */
.L_x_273:
[----:B------:R-:W-:Y:S05]  /*ba00*/  BSYNC B1 ;  /* 0x0000000000017941 */ /* 0x000fea0003800000 */
.L_x_272:
        /* <DEDUP_REMOVED lines=13> */
.L_x_275:
[----:B------:R-:W-:Y:S05]  /*bae0*/  BSYNC B1 ;  /* 0x0000000000017941 */ /* 0x000fea0003800000 */
.L_x_274:
        /* <DEDUP_REMOVED lines=13> */
.L_x_277:
[----:B------:R-:W-:Y:S05]  /*bbc0*/  BSYNC B1 ;  /* 0x0000000000017941 */ /* 0x000fea0003800000 */
.L_x_276:
        /* <DEDUP_REMOVED lines=13> */
.L_x_279:
[----:B------:R-:W-:Y:S05]  /*bca0*/  BSYNC B1 ;  /* 0x0000000000017941 */ /* 0x000fea0003800000 */
.L_x_278:
        /* <DEDUP_REMOVED lines=13> */
.L_x_281:
[----:B------:R-:W-:Y:S05]  /*bd80*/  BSYNC B1 ;  /* 0x0000000000017941 */ /* 0x000fea0003800000 */
.L_x_280:
        /* <DEDUP_REMOVED lines=13> */
.L_x_283:
[----:B------:R-:W-:Y:S05]  /*be60*/  BSYNC B1 ;  /* 0x0000000000017941 */ /* 0x000fea0003800000 */
.L_x_282:
        /* <DEDUP_REMOVED lines=13> */
.L_x_285:
[----:B------:R-:W-:Y:S05]  /*bf40*/  BSYNC B1 ;  /* 0x0000000000017941 */ /* 0x000fea0003800000 */
.L_x_284:
        /* <DEDUP_REMOVED lines=13> */
.L_x_287:
[----:B------:R-:W-:Y:S05]  /*c020*/  BSYNC B1 ;  /* 0x0000000000017941 */ /* 0x000fea0003800000 */
.L_x_286:
        /* <DEDUP_REMOVED lines=13> */
.L_x_289:
[----:B------:R-:W-:Y:S05]  /*c100*/  BSYNC B1 ;  /* 0x0000000000017941 */ /* 0x000fea0003800000 */
.L_x_288:
        /* <DEDUP_REMOVED lines=13> */
.L_x_291:
[----:B------:R-:W-:Y:S05]  /*c1e0*/  BSYNC B1 ;  /* 0x0000000000017941 */ /* 0x000fea0003800000 */
.L_x_290:
        /* <DEDUP_REMOVED lines=13> */
.L_x_293:
[----:B------:R-:W-:Y:S05]  /*c2c0*/  BSYNC B1 ;  /* 0x0000000000017941 */ /* 0x000fea0003800000 */
.L_x_292:
        /* <DEDUP_REMOVED lines=13> */
.L_x_295:
[----:B------:R-:W-:Y:S05]  /*c3a0*/  BSYNC B1 ;  /* 0x0000000000017941 */ /* 0x000fea0003800000 */
.L_x_294:
[----:B------:R-:W-:Y:S05]  /*c3b0*/  @P1 BRA `(.L_x_296) ;  /* 0x0000002000a41947 */ /* 0x000fea0003800000 */
[----:B------:R-:W2:Y:S01]  /*c3c0*/  LDL.LU R2, [R1+0x74] ;  /* 0x0000740001027983 */ /* 0x000ea20000300800 */
[----:B-----5:R-:W-:-:S04]  /*c3d0*/  LOP3.LUT R0, R0, 0xff, RZ, 0xc0, !PT ;  /* 0x000000ff00007812 */ /* 0x020fc800078ec0ff */
[----:B------:R-:W-:-:S05]  /*c3e0*/  F2FP.F16.E4M3.UNPACK_B R0, R0 ;  /* 0x00000000ff00723e */ /* 0x000fca00020006ff */
[----:B------:R-:W-:-:S05]  /*c3f0*/  HADD2.F32 R0, -RZ, R0.H0_H0 ;  /* 0x20000000ff007230 */ /* 0x000fca0000004100 */
[----:B------:R-:W-:-:S04]  /*c400*/  FMUL R0, R0, UR21 ;  /* 0x0000001500007c20 */ /* 0x000fc80008400000 */
[----:B--2---:R-:W-:-:S05]  /*c410*/  FFMA R0, R2, UR20, R0 ;  /* 0x0000001402007c23 */ /* 0x004fca0008000000 */
[----:B0-----:R-:W-:-:S05]  /*c420*/  F2FP.SATFINITE.E4M3.F32.PACK_AB_MERGE_C R3, RZ, R0, RZ ;  /* 0x00000000ff03723e */ /* 0x001fca00048070ff */
[----:B------:R0:W-:Y:S01]  /*c430*/  STG.E.U8 desc[UR18][R26.64+0xf9], R3 ;  /* 0x0000f9031a007986 */ /* 0x0001e2000c101112 */
[----:B------:R-:W-:Y:S05]  /*c440*/  BRA `(.L_x_296) ;  /* 0x0000002000807947 */ /* 0x000fea0003800000 */
.L_x_39:
[----:B------:R-:W-:Y:S01]  /*c450*/  ISETP.GE.AND P1, PT, R38, 0x1, PT ;  /* 0x000000012600780c */ /* 0x000fe20003f26270 */
[----:B------:R-:W-:Y:S01]  /*c460*/  FMUL R226, R226, UR20 ;  /* 0x00000014e2e27c20 */ /* 0x000fe20008400000 */
[----:B------:R-:W2:Y:S01]  /*c470*/  LDL.LU R227, [R1+0x10] ;  /* 0x0000100001e37983 */ /* 0x000ea20000300800 */
[----:B------:R-:W-:Y:S01]  /*c480*/  ISETP.GE.AND P0, PT, R38, 0x9, PT ;  /* 0x000000092600780c */ /* 0x000fe20003f06270 */
[----:B------:R-:W-:Y:S01]  /*c490*/  FMUL R225, R225, UR20 ;  /* 0x00000014e1e17c20 */ /* 0x000fe20008400000 */
[C---:B------:R-:W-:Y:S02]  /*c4a0*/  ISETP.LT.OR P4, PT, R35.reuse, 0x1, !P1 ;  /* 0x000000012300780c */ /* 0x040fe40004f81670 */
[C---:B------:R-:W-:Y:S02]  /*c4b0*/  ISETP.LT.OR P5, PT, R35.reuse, 0x2, !P1 ;  /* 0x000000022300780c */ /* 0x040fe40004fa1670 */
[----:B------:R-:W-:Y:S02]  /*c4c0*/  F2FP.SATFINITE.E4M3.F32.PACK_AB_MERGE_C R29, RZ, R226, RZ ;  /* 0x000000e2ff1d723e */ /* 0x000fe400048070ff */
[C---:B------:R-:W-:Y:S01]  /*c4d0*/  ISETP.LT.OR P3, PT, R35.reuse, 0x1, !P0 ;  /* 0x000000012300780c */ /* 0x040fe20004761670 */
[----:B------:R-:W-:Y:S01]  /*c4e0*/  FMUL R224, R224, UR20 ;  /* 0x00000014e0e07c20 */ /* 0x000fe20008400000 */
[----:B------:R-:W-:Y:S01]  /*c4f0*/  ISETP.LT.OR P6, PT, R35, 0xa, !P1 ;  /* 0x0000000a2300780c */ /* 0x000fe20004fc1670 */
[----:B------:R-:W-:Y:S01]  /*c500*/  FMUL R223, R223, UR20 ;  /* 0x00000014dfdf7c20 */ /* 0x000fe20008400000 */
[----:B------:R-:W-:Y:S01]  /*c510*/  F2FP.SATFINITE.E4M3.F32.PACK_AB_MERGE_C R225, RZ, R225, RZ ;  /* 0x000000e1ffe1723e */ /* 0x000fe200048070ff */
[----:B------:R-:W-:Y:S01]  /*c520*/  FMUL R221, R221, UR20 ;  /* 0x00000014dddd7c20 */ /* 0x000fe20008400000 */
[----:B------:R-:W-:Y:S01]  /*c530*/  FMUL R222, R222, UR20 ;  /* 0x00000014dede7c20 */ /* 0x000fe20008400000 */
[----:B------:R0:W-:Y:S01]  /*c540*/  @!P4 STG.E.U8 desc[UR18][R24.64], R29 ;  /* 0x0000001d1800c986 */ /* 0x0001e2000c101112 */
[----:B------:R-:W-:-:S02]  /*c550*/  ISETP.LT.OR P4, PT, R35, 0x2, !P0 ;  /* 0x000000022300780c */ /* 0x000fc40004781670 */
[----:B------:R-:W-:Y:S01]  /*c560*/  F2FP.SATFINITE.E4M3.F32.PACK_AB_MERGE_C R31, RZ, R224, RZ ;  /* 0x000000e0ff1f723e */ /* 0x000fe200048070ff */
[----:B------:R3:W-:Y:S01]  /*c570*/  @!P5 STG.E.U8 desc[UR18][R24.64+0x1], R225 ;  /* 0x000001e11800d986 */ /* 0x0007e2000c101112 */
[C---:B------:R-:W-:Y:S02]  /*c580*/  ISETP.LT.OR P5, PT, R35.reuse, 0x9, !P1 ;  /* 0x000000092300780c */ /* 0x040fe40004fa1670 */
[----:B------:R-:W-:Y:S01]  /*c590*/  F2FP.SATFINITE.E4M3.F32.PACK_AB_MERGE_C R223, RZ, R223, RZ ;  /* 0x000000dfffdf723e */ /* 0x000fe200048070ff */
[----:B------:R-:W-:Y:S01]  /*c5a0*/  FMUL R220, R220, UR20 ;  /* 0x00000014dcdc7c20 */ /* 0x000fe20008400000 */
[----:B------:R-:W-:Y:S01]  /*c5b0*/  F2FP.SATFINITE.E4M3.F32.PACK_AB_MERGE_C R221, RZ, R221, RZ ;  /* 0x000000ddffdd723e */ /* 0x000fe200048070ff */
[----:B------:R-:W-:Y:S01]  /*c5c0*/  @!P3 STG.E.U8 desc[UR18][R26.64], R31 ;  /* 0x0000001f1a00b986 */ /* 0x000fe2000c101112 */
[----:B------:R-:W-:-:S03]  /*c5d0*/  ISETP.LT.OR P3, PT, R35, 0x9, !P0 ;  /* 0x000000092300780c */ /* 0x000fc60004761670 */
[----:B------:R-:W-:Y:S01]  /*c5e0*/  @!P4 STG.E.U8 desc[UR18][R26.64+0x1], R223 ;  /* 0x000001df1a00c986 */ /* 0x000fe2000c101112 */
[----:B------:R-:W-:-:S03]  /*c5f0*/  ISETP.LT.OR P4, PT, R35, 0xa, !P0 ;  /* 0x0000000a2300780c */ /* 0x000fc60004781670 */
[----:B------:R-:W-:Y:S01]  /*c600*/  @!P6 STG.E.U8 desc[UR18][R24.64+0x9], R221 ;  /* 0x000009dd1800e986 */ /* 0x000fe2000c101112 */
[----:B------:R-:W-:Y:S01]  /*c610*/  ISETP.LT.OR P6, PT, R35, 0x12, !P1 ;  /* 0x000000122300780c */ /* 0x000fe20004fc1670 */
[----:B------:R-:W-:Y:S01]  /*c620*/  FMUL R219, R219, UR20 ;  /* 0x00000014dbdb7c20 */ /* 0x000fe20008400000 */
[----:B0-----:R-:W-:Y:S01]  /*c630*/  F2FP.SATFINITE.E4M3.F32.PACK_AB_MERGE_C R29, RZ, R222, RZ ;  /* 0x000000deff1d723e */ /* 0x001fe200048070ff */
[----:B------:R-:W-:Y:S01]  /*c640*/  FMUL R217, R217, UR20 ;  /* 0x00000014d9d97c20 */ /* 0x000fe20008400000 */
[----:B------:R-:W4:Y:S01]  /*c650*/  LDL.LU R226, [R1+0xc] ;  /* 0x00000c0001e27983 */ /* 0x000f220000300800 */
[----:B------:R-:W-:Y:S02]  /*c660*/  F2FP.SATFINITE.E4M3.F32.PACK_AB_MERGE_C R33, RZ, R220, RZ ;  /* 0x000000dcff21723e */ /* 0x000fe400048070ff */
[----:B------:R-:W-:Y:S01]  /*c670*/  F2FP.SATFINITE.E4M3.F32.PACK_AB_MERGE_C R219, RZ, R219, RZ ;  /* 0x000000dbffdb723e */ /* 0x000fe200048070ff */
[----:B------:R0:W-:Y:S01]  /*c680*/  @!P5 STG.E.U8 desc[UR18][R24.64+0x8], R29 ;  /* 0x0000081d1800d986 */ /* 0x0001e2000c101112 */
[----:B------:R-:W-:-:S02]  /*c690*/  ISETP.LT.OR P5, PT, R35, 0x11, !P1 ;  /* 0x000000112300780c */ /* 0x000fc40004fa1670 */
[----:B------:R-:W-:Y:S01]  /*c6a0*/  F2FP.SATFINITE.E4M3.F32.PACK_AB_MERGE_C R217, RZ, R217, RZ ;  /* 0x000000d9ffd9723e */ /* 0x000fe200048070ff */
[----:B---3--:R-:W3:Y:S01]  /*c6b0*/  LDL.LU R225, [R1+0x8] ;  /* 0x0000080001e17983 */ /* 0x008ee20000300800 */
[----:B------:R-:W-:-:S03]  /*c6c0*/  FMUL R218, R218, UR20 ;  /* 0x00000014dada7c20 */ /* 0x000fc60008400000 */
[----:B------:R-:W4:Y:S04]  /*c6d0*/  LDL.LU R224, [R1+0x4] ;  /* 0x0000040001e07983 */ /* 0x000f280000300800 */
[----:B------:R-:W3:Y:S01]  /*c6e0*/  LDL.LU R222, [R1] ;  /* 0x0000000001de7983 */ /* 0x000ee20000300800 */
[----:B0-----:R-:W-:Y:S01]  /*c6f0*/  F2FP.SATFINITE.E4M3.F32.PACK_AB_MERGE_C R29, RZ, R218, RZ ;  /* 0x000000daff1d723e */ /* 0x001fe200048070ff */
[----:B------:R-:W-:Y:S01]  /*c700*/  FMUL R216, R216, UR20 ;  /* 0x00000014d8d87c20 */ /* 0x000fe20008400000 */
[----:B------:R-:W-:Y:S01]  /*c710*/  FMUL R215, R215, UR20 ;  /* 0x00000014d7d77c20 */ /* 0x000fe20008400000 */
[----:B------:R0:W-:Y:S01]  /*c720*/  @!P3 STG.E.U8 desc[UR18][R26.64+0x8], R33 ;  /* 0x000008211a00b986 */ /* 0x0001e2000c101112 */
[----:B------:R-:W-:Y:S01]  /*c730*/  ISETP.LT.OR P3, PT, R35, 0x11, !P0 ;  /* 0x000000112300780c */ /* 0x000fe20004761670 */
[----:B------:R-:W-:Y:S01]  /*c740*/  FMUL R213, R213, UR20 ;  /* 0x00000014d5d57c20 */ /* 0x000fe20008400000 */
[----:B------:R-:W-:Y:S01]  /*c750*/  F2FP.SATFINITE.E4M3.F32.PACK_AB_MERGE_C R31, RZ, R216, RZ ;  /* 0x000000d8ff1f723e */ /* 0x000fe200048070ff */
[----:B------:R-:W-:Y:S01]  /*c760*/  @!P4 STG.E.U8 desc[UR18][R26.64+0x9], R219 ;  /* 0x000009db1a00c986 */ /* 0x000fe2000c101112 */
[C---:B------:R-:W-:Y:S01]  /*c770*/  ISETP.LT.OR P4, PT, R35.reuse, 0x12, !P0 ;  /* 0x000000122300780c */ /* 0x040fe20004781670 */
[----:B------:R-:W-:Y:S01]  /*c780*/  FMUL R214, R214, UR20 ;  /* 0x00000014d6d67c20 */ /* 0x000fe20008400000 */
[----:B------:R-:W-:Y:S01]  /*c790*/  F2FP.SATFINITE.E4M3.F32.PACK_AB_MERGE_C R215, RZ, R215, RZ ;  /* 0x000000d7ffd7723e */ /* 0x000fe200048070ff */
[----:B------:R-:W-:Y:S01]  /*c7a0*/  @!P6 STG.E.U8 desc[UR18][R24.64+0x11], R217 ;  /* 0x000011d91800e986 */ /* 0x000fe2000c101112 */
[C---:B------:R-:W-:Y:S01]  /*c7b0*/  ISETP.LT.OR P6, PT, R35.reuse, 0x1a, !P1 ;  /* 0x0000001a2300780c */ /* 0x040fe20004fc1670 */
[----:B------:R-:W-:Y:S01]  /*c7c0*/  FMUL R212, R212, UR20 ;  /* 0x00000014d4d47c20 */ /* 0x000fe20008400000 */
[----:B------:R-:W-:Y:S01]  /*c7d0*/  F2FP.SATFINITE.E4M3.F32.PACK_AB_MERGE_C R213, RZ, R213, RZ ;  /* 0x000000d5ffd5723e */ /* 0x000fe200048070ff */
[----:B------:R1:W-:Y:S01]  /*c7e0*/  @!P5 STG.E.U8 desc[UR18][R24.64+0x10], R29 ;  /* 0x0000101d1800d986 */ /* 0x0003e2000c101112 */
[----:B------:R-:W-:Y:S01]  /*c7f0*/  ISETP.LT.OR P5, PT, R35, 0x19, !P1 ;  /* 0x000000192300780c */ /* 0x000fe20004fa1670 */
[----:B------:R-:W-:Y:S01]  /*c800*/  FMUL R211, R211, UR20 ;  /* 0x00000014d3d37c20 */ /* 0x000fe20008400000 */
[----:B------:R-:W-:Y:S01]  /*c810*/  FMUL R209, R209, UR20 ;  /* 0x00000014d1d17c20 */ /* 0x000fe20008400000 */
[----:B------:R1:W-:Y:S01]  /*c820*/  @!P3 STG.E.U8 desc[UR18][R26.64+0x10], R31 ;  /* 0x0000101f1a00b986 */ /* 0x0003e2000c101112 */
[C---:B------:R-:W-:Y:S01]  /*c830*/  ISETP.LT.OR P3, PT, R35.reuse, 0x19, !P0 ;  /* 0x000000192300780c */ /* 0x040fe20004761670 */
[----:B------:R-:W-:Y:S01]  /*c840*/  FMUL R210, R210, UR20 ;  /* 0x00000014d2d27c20 */ /* 0x000fe20008400000 */
[----:B0-----:R-:W-:Y:S01]  /*c850*/  F2FP.SATFINITE.E4M3.F32.PACK_AB_MERGE_C R33, RZ, R212, RZ ;  /* 0x000000d4ff21723e */ /* 0x001fe200048070ff */
[----:B------:R-:W-:Y:S01]  /*c860*/  @!P4 STG.E.U8 desc[UR18][R26.64+0x11], R215 ;  /* 0x000011d71a00c986 */ /* 0x000fe2000c101112 */
[C---:B------:R-:W-:Y:S01]  /*c870*/  ISETP.LT.OR P4, PT, R35.reuse, 0x1a, !P0 ;  /* 0x0000001a2300780c */ /* 0x040fe20004781670 */
[----:B------:R-:W-:Y:S01]  /*c880*/  FMUL R208, R208, UR20 ;  /* 0x00000014d0d07c20 */ /* 0x000fe20008400000 */
[----:B------:R-:W-:Y:S01]  /*c890*/  F2FP.SATFINITE.E4M3.F32.PACK_AB_MERGE_C R211, RZ, R211, RZ ;  /* 0x000000d3ffd3723e */ /* 0x000fe200048070ff */
[----:B------:R-:W-:Y:S01]  /*c8a0*/  @!P6 STG.E.U8 desc[UR18][R24.64+0x19], R213 ;  /* 0x000019d51800e986 */ /* 0x000fe2000c101112 */
[----:B------:R-:W-:Y:S01]  /*c8b0*/  ISETP.LT.OR P6, PT, R35, 0x22, !P1 ;  /* 0x000000222300780c */ /* 0x000fe20004fc1670 */
[----:B------:R-:W-:Y:S01]  /*c8c0*/  FMUL R207, R207, UR20 ;  /* 0x00000014cfcf7c20 */ /* 0x000fe20008400000 */
[----:B-1----:R-:W-:Y:S01]  /*c8d0*/  F2FP.SATFINITE.E4M3.F32.PACK_AB_MERGE_C R29, RZ, R214, RZ ;  /* 0x000000d6ff1d723e */ /* 0x002fe200048070ff */
[----:B------:R-:W-:Y:S01]  /*c8e0*/  FMUL R205, R205, UR20 ;  /* 0x00000014cdcd7c20 */ /* 0x000fe20008400000 */
[----:B------:R-:W-:Y:S01]  /*c8f0*/  F2FP.SATFINITE.E4M3.F32.PACK_AB_MERGE_C R209, RZ, R209, RZ ;  /* 0x000000d1ffd1723e */ /* 0x000fe200048070ff */
[----:B------:R-:W-:Y:S01]  /*c900*/  FMUL R206, R206, UR20 ;  /* 0x00000014cece7c20 */ /* 0x000fe20008400000 */
[----:B------:R-:W-:Y:S01]  /*c910*/  F2FP.SATFINITE.E4M3.F32.PACK_AB_MERGE_C R31, RZ, R208, RZ ;  /* 0x000000d0ff1f723e */ /* 0x000fe200048070ff */
[----:B------:R0:W-:Y:S01]  /*c920*/  @!P5 STG.E.U8 desc[UR18][R24.64+0x18], R29 ;  /* 0x0000181d1800d986 */ /* 0x0001e2000c101112 */
[C---:B------:R-:W-:Y:S01]  /*c930*/  ISETP.LT.OR P5, PT, R35.reuse, 0x21, !P1 ;  /* 0x000000212300780c */ /* 0x040fe20004fa1670 */
[----:B------:R-:W-:Y:S01]  /*c940*/  FMUL R204, R204, UR20 ;  /* 0x00000014cccc7c20 */ /* 0x000fe20008400000 */
[----:B------:R-:W-:Y:S01]  /*c950*/  F2FP.SATFINITE.E4M3.F32.PACK_AB_MERGE_C R207, RZ, R207, RZ ;  /* 0x000000cfffcf723e */ /* 0x000fe200048070ff */
[----:B------:R1:W-:Y:S01]  /*c960*/  @!P3 STG.E.U8 desc[UR18][R26.64+0x18], R33 ;  /* 0x000018211a00b986 */ /* 0x0003e2000c101112 */
[----:B------:R-:W-:Y:S01]  /*c970*/  ISETP.LT.OR P3, PT, R35, 0x21, !P0 ;  /* 0x000000212300780c */ /* 0x000fe20004761670 */
[----:B------:R-:W-:Y:S01]  /*c980*/  FMUL R203, R203, UR20 ;  /* 0x00000014cbcb7c20 */ /* 0x000fe20008400000 */
[----:B------:R-:W-:Y:S01]  /*c990*/  F2FP.SATFINITE.E4M3.F32.PACK_AB_MERGE_C R205, RZ, R205, RZ ;  /* 0x000000cdffcd723e */ /* 0x000fe200048070ff */
[----:B------:R-:W-:Y:S01]  /*c9a0*/  @!P4 STG.E.U8 desc[UR18][R26.64+0x19], R211 ;  /* 0x000019d31a00c986 */ /* 0x000fe2000c101112 */
[----:B------:R-:W-:Y:S01]  /*c9b0*/  ISETP.LT.OR P4, PT, R35, 0x22, !P0 ;  /* 0x000000222300780c */ /* 0x000fe20004781670 */
[----:B------:R-:W-:Y:S01]  /*c9c0*/  FMUL R201, R201, UR20 ;  /* 0x00000014c9c97c20 */ /* 0x000fe20008400000 */
[----:B------:R-:W-:Y:S01]  /*c9d0*/  F2FP.SATFINITE.E4M3.F32.PACK_AB_MERGE_C R203, RZ, R203, RZ ;  /* 0x000000cbffcb723e */ /* 0x000fe200048070ff */
[----:B------:R-:W-:Y:S01]  /*c9e0*/  @!P6 STG.E.U8 desc[UR18][R24.64+0x21], R209 ;  /* 0x000021d11800e986 */ /* 0x000fe2000c101112 */
[----:B------:R-:W-:Y:S01]  /*c9f0*/  ISETP.LT.OR P6, PT, R35, 0x2a, !P1 ;  /* 0x0000002a2300780c */ /* 0x000fe20004fc1670 */
[----:B------:R-:W-:Y:S01]  /*ca00*/  FMUL R202, R202, UR20 ;  /* 0x00000014caca7c20 */ /* 0x000fe20008400000 */
[----:B0-----:R-:W-:Y:S01]  /*ca10*/  F2FP.SATFINITE.E4M3.F32.PACK_AB_MERGE_C R29, RZ, R210, RZ ;  /* 0x000000d2ff1d723e */ /* 0x001fe200048070ff */
[----:B------:R-:W-:Y:S01]  /*ca20*/  FMUL R200, R200, UR20 ;  /* 0x00000014c8c87c20 */ /* 0x000fe20008400000 */
[----:B-1----:R-:W-:Y:S01]  /*ca30*/  F2FP.SATFINITE.E4M3.F32.PACK_AB_MERGE_C R33, RZ, R204, RZ ;  /* 0x000000ccff21723e */ /* 0x002fe200048070ff */
[----:B------:R-:W-:Y:S01]  /*ca40*/  FMUL R199, R199, UR20 ;  /* 0x00000014c7c77c20 */ /* 0x000fe20008400000 */
[----:B------:R-:W-:Y:S01]  /*ca50*/  F2FP.SATFINITE.E4M3.F32.PACK_AB_MERGE_C R201, RZ, R201, RZ ;  /* 0x000000c9ffc9723e */ /* 0x000fe200048070ff */
[----:B------:R0:W-:Y:S01]  /*ca60*/  @!P5 STG.E.U8 desc[UR18][R24.64+0x20], R29 ;  /* 0x0000201d1800d986 */ /* 0x0001e2000c101112 */
[----:B------:R-:W-:Y:S01]  /*ca70*/  ISETP.LT.OR P5, PT, R35, 0x29, !P1 ;  /* 0x000000292300780c */ /* 0x000fe20004fa1670 */
[----:B------:R-:W-:Y:S01]  /*ca80*/  FMUL R197, R197, UR20 ;  /* 0x00000014c5c57c20 */ /* 0x000fe20008400000 */
[----:B------:R-:W-:Y:S01]  /*ca90*/  F2FP.SATFINITE.E4M3.F32.PACK_AB_MERGE_C R199, RZ, R199, RZ ;  /* 0x000000c7ffc7723e */ /* 0x000fe200048070ff */
[----:B------:R1:W-:Y:S01]  /*caa0*/  @!P3 STG.E.U8 desc[UR18][R26.64+0x20], R31 ;  /* 0x0000201f1a00b986 */ /* 0x0003e2000c101112 */
[C---:B------:R-:W-:Y:S01]  /*cab0*/  ISETP.LT.OR P3, PT, R35.reuse, 0x29, !P0 ;  /* 0x000000292300780c */ /* 0x040fe20004761670 */
[----:B------:R-:W-:Y:S01]  /*cac0*/  FMUL R198, R198, UR20 ;  /* 0x00000014c6c67c20 */ /* 0x000fe20008400000 */
[----:B------:R-:W-:Y:S01]  /*cad0*/  F2FP.SATFINITE.E4M3.F32.PACK_AB_MERGE_C R197, RZ, R197, RZ ;  /* 0x000000c5ffc5723e */ /* 0x000fe200048070ff */
[----:B------:R-:W-:Y:S01]  /*cae0*/  @!P4 STG.E.U8 desc[UR18][R26.64+0x21], R207 ;  /* 0x000021cf1a00c986 */ /* 0x000fe2000c101112 */
[----:B------:R-:W-:Y:S01]  /*caf0*/  ISETP.LT.OR P4, PT, R35, 0x2a, !P0 ;  /* 0x0000002a2300780c */ /* 0x000fe20004781670 */
[----:B------:R-:W-:Y:S01]  /*cb00*/  FMUL R196, R196, UR20 ;  /* 0x00000014c4c47c20 */ /* 0x000fe20008400000 */
[----:B------:R-:W-:Y:S01]  /*cb10*/  FMUL R195, R195, UR20 ;  /* 0x00000014c3c37c20 */ /* 0x000fe20008400000 */
        /* <DEDUP_REMOVED lines=27> */
[----:B------:R-:W-:Y:S01]  /*ccd0*/  FMUL R186, R186, UR20 ;  /* 0x00000014baba7c20 */ /* 0x000fe20008400000 */
        /* <DEDUP_REMOVED lines=156> */
[----:B-----5:R-:W-:Y:S01]  /*d6a0*/  FMUL R0, R0, UR20 ;  /* 0x0000001400007c20 */ /* 0x020fe20008400000 */
[----:B-1----:R-:W-:Y:S01]  /*d6b0*/  F2FP.SATFINITE.E4M3.F32.PACK_AB_MERGE_C R33, RZ, R164, RZ ;  /* 0x000000a4ff21723e */ /* 0x002fe200048070ff */
        /* <DEDUP_REMOVED lines=9> */
[----:B------:R-:W-:Y:S01]  /*d750*/  FMUL R4, R4, UR20 ;  /* 0x0000001404047c20 */ /* 0x000fe20008400000 */
[----:B------:R-:W-:Y:S01]  /*d760*/  @!P4 STG.E.U8 desc[UR18][R26.64+0x71], R167 ;  /* 0x000071a71a00c986 */ /* 0x000fe2000c101112 */
[----:B------:R-:W-:-:S03]  /*d770*/  ISETP.LT.OR P4, PT, R35, 0x7a, !P0 ;  /* 0x0000007a2300780c */ /* 0x000fc60004781670 */
[----:B------:R-:W-:Y:S01]  /*d780*/  @!P6 STG.E.U8 desc[UR18][R24.64+0x79], R165 ;  /* 0x000079a51800e986 */ /* 0x000fe2000c101112 */
[----:B------:R-:W-:Y:S02]  /*d790*/  ISETP.LT.OR P6, PT, R35, 0x82, !P1 ;  /* 0x000000822300780c */ /* 0x000fe40004fc1670 */
[----:B0-----:R-:W-:Y:S01]  /*d7a0*/  F2FP.SATFINITE.E4M3.F32.PACK_AB_MERGE_C R29, RZ, R166, RZ ;  /* 0x000000a6ff1d723e */ /* 0x001fe200048070ff */
[----:B------:R-:W4:Y:S01]  /*d7b0*/  LDL.LU R220, [R1+0x14] ;  /* 0x0000140001dc7983 */ /* 0x000f220000300800 */
[----:B-1----:R-:W-:-:S03]  /*d7c0*/  F2FP.SATFINITE.E4M3.F32.PACK_AB_MERGE_C R31, RZ, R160, RZ ;  /* 0x000000a0ff1f723e */ /* 0x002fc600048070ff */
[----:B------:R0:W-:Y:S01]  /*d7d0*/  @!P5 STG.E.U8 desc[UR18][R24.64+0x78], R29 ;  /* 0x0000781d1800d986 */ /* 0x0001e2000c101112 */
[----:B------:R-:W-:-:S03]  /*d7e0*/  ISETP.LT.OR P5, PT, R35, 0x81, !P1 ;  /* 0x000000812300780c */ /* 0x000fc60004fa1670 */
[----:B------:R1:W-:Y:S01]  /*d7f0*/  @!P3 STG.E.U8 desc[UR18][R26.64+0x78], R33 ;  /* 0x000078211a00b986 */ /* 0x0003e2000c101112 */
[----:B------:R-:W-:-:S03]  /*d800*/  ISETP.LT.OR P3, PT, R35, 0x81, !P0 ;  /* 0x000000812300780c */ /* 0x000fc60004761670 */
        /* <DEDUP_REMOVED lines=26> */
[----:B0-----:R-:W-:Y:S02]  /*d9b0*/  F2FP.SATFINITE.E4M3.F32.PACK_AB_MERGE_C R29, RZ, R154, RZ ;  /* 0x0000009aff1d723e */ /* 0x001fe400048070ff */
[----:B-1----:R-:W-:-:S03]  /*d9c0*/  F2FP.SATFINITE.E4M3.F32.PACK_AB_MERGE_C R33, RZ, R20, RZ ;  /* 0x00000014ff21723e */ /* 0x002fc600048070ff */
[----:B------:R0:W-:Y:S01]  /*d9d0*/  @!P5 STG.E.U8 desc[UR18][R24.64+0x90], R29 ;  /* 0x0000901d1800d986 */ /* 0x0001e2000c101112 */
[----:B------:R-:W-:-:S03]  /*d9e0*/  ISETP.LT.OR P5, PT, R35, 0x99, !P1 ;  /* 0x000000992300780c */ /* 0x000fc60004fa1670 */
[----:B------:R-:W-:Y:S01]  /*d9f0*/  @!P3 STG.E.U8 desc[UR18][R26.64+0x90], R31 ;  /* 0x0000901f1a00b986 */ /* 0x000fe2000c101112 */
[----:B------:R-:W-:-:S03]  /*da00*/  ISETP.LT.OR P3, PT, R35, 0x99, !P0 ;  /* 0x000000992300780c */ /* 0x000fc60004761670 */
[----:B------:R1:W-:Y:S01]  /*da10*/  @!P4 STG.E.U8 desc[UR18][R26.64+0x91], R23 ;  /* 0x000091171a00c986 */ /* 0x0003e2000c101112 */
[----:B------:R-:W-:-:S03]  /*da20*/  ISETP.LT.OR P4, PT, R35, 0x9a, !P0 ;  /* 0x0000009a2300780c */ /* 0x000fc60004781670 */
[----:B------:R2:W-:Y:S01]  /*da30*/  @!P6 STG.E.U8 desc[UR18][R24.64+0x99], R21 ;  /* 0x000099151800e986 */ /* 0x0005e2000c101112 */
[----:B------:R-:W-:Y:S02]  /*da40*/  ISETP.LT.OR P6, PT, R35, 0xa2, !P1 ;  /* 0x000000a22300780c */ /* 0x000fe40004fc1670 */
[----:B0-----:R-:W-:-:S05]  /*da50*/  F2FP.SATFINITE.E4M3.F32.PACK_AB_MERGE_C R29, RZ, R22, RZ ;  /* 0x00000016ff1d723e */ /* 0x001fca00048070ff */
[----:B------:R-:W-:Y:S01]  /*da60*/  @!P5 STG.E.U8 desc[UR18][R24.64+0x98], R29 ;  /* 0x0000981d1800d986 */ /* 0x000fe2000c101112 */
[C---:B------:R-:W-:Y:S02]  /*da70*/  ISETP.LT.OR P5, PT, R35.reuse, 0xa1, !P1 ;  /* 0x000000a12300780c */ /* 0x040fe40004fa1670 */
[----:B-1----:R-:W-:Y:S01]  /*da80*/  F2FP.SATFINITE.E4M3.F32.PACK_AB_MERGE_C R23, RZ, R18, RZ ;  /* 0x00000012ff17723e */ /* 0x002fe200048070ff */
[----:B------:R-:W-:Y:S01]  /*da90*/  @!P3 STG.E.U8 desc[UR18][R26.64+0x98], R33 ;  /* 0x000098211a00b986 */ /* 0x000fe2000c101112 */
[C---:B------:R-:W-:Y:S02]  /*daa0*/  ISETP.LT.OR P3, PT, R35.reuse, 0xa1, !P0 ;  /* 0x000000a12300780c */ /* 0x040fe40004761670 */
[----:B--2---:R-:W-:Y:S01]  /*dab0*/  F2FP.SATFINITE.E4M3.F32.PACK_AB_MERGE_C R21, RZ, R16, RZ ;  /* 0x00000010ff15723e */ /* 0x004fe200048070ff */
[----:B------:R0:W-:Y:S01]  /*dac0*/  @!P4 STG.E.U8 desc[UR18][R26.64+0x99], R19 ;  /* 0x000099131a00c986 */ /* 0x0001e2000c101112 */
[----:B------:R-:W-:-:S03]  /*dad0*/  ISETP.LT.OR P4, PT, R35, 0xa2, !P0 ;  /* 0x000000a22300780c */ /* 0x000fc60004781670 */
[----:B------:R1:W-:Y:S01]  /*dae0*/  @!P6 STG.E.U8 desc[UR18][R24.64+0xa1], R17 ;  /* 0x0000a1111800e986 */ /* 0x0003e2000c101112 */
[----:B------:R-:W-:-:S03]  /*daf0*/  ISETP.LT.OR P6, PT, R35, 0xaa, !P1 ;  /* 0x000000aa2300780c */ /* 0x000fc60004fc1670 */
[----:B------:R-:W-:Y:S01]  /*db00*/  @!P5 STG.E.U8 desc[UR18][R24.64+0xa0], R23 ;  /* 0x0000a0171800d986 */ /* 0x000fe2000c101112 */
[----:B------:R-:W-:-:S03]  /*db10*/  ISETP.LT.OR P5, PT, R35, 0xa9, !P1 ;  /* 0x000000a92300780c */ /* 0x000fc60004fa1670 */
[----:B------:R-:W-:Y:S01]  /*db20*/  @!P3 STG.E.U8 desc[UR18][R26.64+0xa0], R21 ;  /* 0x0000a0151a00b986 */ /* 0x000fe2000c101112 */
[C---:B------:R-:W-:Y:S02]  /*db30*/  ISETP.LT.OR P3, PT, R35.reuse, 0xa9, !P0 ;  /* 0x000000a92300780c */ /* 0x040fe40004761670 */
[----:B0-----:R-:W-:Y:S01]  /*db40*/  F2FP.SATFINITE.E4M3.F32.PACK_AB_MERGE_C R19, RZ, R14, RZ ;  /* 0x0000000eff13723e */ /* 0x001fe200048070ff */
[----:B------:R0:W-:Y:S01]  /*db50*/  @!P4 STG.E.U8 desc[UR18][R26.64+0xa1], R15 ;  /* 0x0000a10f1a00c986 */ /* 0x0001e2000c101112 */
[C---:B------:R-:W-:Y:S02]  /*db60*/  ISETP.LT.OR P4, PT, R35.reuse, 0xaa, !P0 ;  /* 0x000000aa2300780c */ /* 0x040fe40004781670 */
[----:B-1----:R-:W-:Y:S01]  /*db70*/  F2FP.SATFINITE.E4M3.F32.PACK_AB_MERGE_C R17, RZ, R12, RZ ;  /* 0x0000000cff11723e */ /* 0x002fe200048070ff */
        /* <DEDUP_REMOVED lines=15> */
[----:B0-----:R-:W-:Y:S02]  /*dc70*/  F2FP.SATFINITE.E4M3.F32.PACK_AB_MERGE_C R11, RZ, R6, RZ ;  /* 0x00000006ff0b723e */ /* 0x001fe400048070ff */
[C---:B------:R-:W-:Y:S01]  /*dc80*/  ISETP.LT.OR P3, PT, R35.reuse, 0xb9, !P0 ;  /* 0x000000b92300780c */ /* 0x040fe20004761670 */
[----:B------:R0:W-:Y:S01]  /*dc90*/  @!P4 STG.E.U8 desc[UR18][R26.64+0xb1], R7 ;  /* 0x0000b1071a00c986 */ /* 0x0001e2000c101112 */
[----:B-1----:R-:W-:Y:S02]  /*dca0*/  F2FP.SATFINITE.E4M3.F32.PACK_AB_MERGE_C R9, RZ, R4, RZ ;  /* 0x00000004ff09723e */ /* 0x002fe400048070ff */
[----:B------:R-:W-:Y:S01]  /*dcb0*/  ISETP.LT.OR P4, PT, R35, 0xba, !P0 ;  /* 0x000000ba2300780c */ /* 0x000fe20004781670 */
[----:B------:R1:W-:Y:S04]  /*dcc0*/  @!P6 STG.E.U8 desc[UR18][R24.64+0xb9], R5 ;  /* 0x0000b9051800e986 */ /* 0x0003e8000c101112 */
[----:B------:R2:W-:Y:S01]  /*dcd0*/  @!P5 STG.E.U8 desc[UR18][R24.64+0xb8], R11 ;  /* 0x0000b80b1800d986 */ /* 0x0005e2000c101112 */
[----:B------:R-:W-:Y:S01]  /*dce0*/  FMUL R4, R227, UR20 ;  /* 0x00000014e3047c20 */ /* 0x000fe20008400000 */
[----:B------:R-:W-:-:S02]  /*dcf0*/  ISETP.LT.OR P5, PT, R35, 0xc1, !P1 ;  /* 0x000000c12300780c */ /* 0x000fc40004fa1670 */
[----:B0-----:R-:W-:Y:S02]  /*dd00*/  F2FP.SATFINITE.E4M3.F32.PACK_AB_MERGE_C R7, RZ, R3, RZ ;  /* 0x00000003ff07723e */ /* 0x001fe400048070ff */
[----:B-1----:R-:W-:Y:S01]  /*dd10*/  F2FP.SATFINITE.E4M3.F32.PACK_AB_MERGE_C R5, RZ, R0, RZ ;  /* 0x00000000ff05723e */ /* 0x002fe200048070ff */
[----:B---3--:R-:W-:Y:S01]  /*dd20*/  FMUL R0, R222, UR20 ;  /* 0x00000014de007c20 */ /* 0x008fe20008400000 */
[----:B------:R-:W-:Y:S01]  /*dd30*/  ISETP.LT.OR P6, PT, R35, 0xc2, !P1 ;  /* 0x000000c22300780c */ /* 0x000fe20004fc1670 */
[----:B------:R-:W3:Y:S01]  /*dd40*/  LDL.LU R222, [R1+0x20] ;  /* 0x0000200001de7983 */ /* 0x000ee20000300800 */
[----:B--2---:R-:W-:Y:S02]  /*dd50*/  F2FP.SATFINITE.E4M3.F32.PACK_AB_MERGE_C R11, RZ, R2, RZ ;  /* 0x00000002ff0b723e */ /* 0x004fe400048070ff */
[----:B------:R-:W-:Y:S01]  /*dd60*/  F2FP.SATFINITE.E4M3.F32.PACK_AB_MERGE_C R13, RZ, R0, RZ ;  /* 0x00000000ff0d723e */ /* 0x000fe200048070ff */
[----:B----4-:R-:W-:Y:S01]  /*dd70*/  FMUL R0, R224, UR20 ;  /* 0x00000014e0007c20 */ /* 0x010fe20008400000 */
[----:B------:R-:W-:Y:S01]  /*dd80*/  FMUL R2, R225, UR20 ;  /* 0x00000014e1027c20 */ /* 0x000fe20008400000 */
[----:B------:R-:W2:Y:S04]  /*dd90*/  LDL.LU R224, [R1+0x24] ;  /* 0x0000240001e07983 */ /* 0x000ea80000300800 */
[----:B------:R-:W4:Y:S01]  /*dda0*/  LDL.LU R225, [R1+0x28] ;  /* 0x0000280001e17983 */ /* 0x000f220000300800 */
[----:B------:R-:W-:-:S03]  /*ddb0*/  FMUL R3, R226, UR20 ;  /* 0x00000014e2037c20 */ /* 0x000fc60008400000 */
[----:B------:R-:W4:Y:S04]  /*ddc0*/  LDL.LU R226, [R1+0x2c] ;  /* 0x00002c0001e27983 */ /* 0x000f280000300800 */
[----:B------:R-:W4:Y:S04]  /*ddd0*/  LDL.LU R227, [R1+0x30] ;  /* 0x0000300001e37983 */ /* 0x000f280000300800 */
[----:B------:R-:W-:Y:S01]  /*dde0*/  @!P3 STG.E.U8 desc[UR18][R26.64+0xb8], R9 ;  /* 0x0000b8091a00b986 */ /* 0x000fe2000c101112 */
[----:B------:R-:W-:-:S03]  /*ddf0*/  ISETP.LT.OR P3, PT, R35, 0xc1, !P0 ;  /* 0x000000c12300780c */ /* 0x000fc60004761670 */
[----:B------:R0:W-:Y:S01]  /*de00*/  @!P4 STG.E.U8 desc[UR18][R26.64+0xb9], R7 ;  /* 0x0000b9071a00c986 */ /* 0x0001e2000c101112 */
[----:B------:R-:W-:-:S03]  /*de10*/  ISETP.LT.OR P4, PT, R35, 0xc2, !P0 ;  /* 0x000000c22300780c */ /* 0x000fc60004781670 */
[----:B------:R-:W-:Y:S01]  /*de20*/  @!P5 STG.E.U8 desc[UR18][R24.64+0xc0], R11 ;  /* 0x0000c00b1800d986 */ /* 0x000fe2000c101112 */
[----:B------:R-:W-:-:S03]  /*de30*/  ISETP.LT.OR P5, PT, R35, 0xc9, !P1 ;  /* 0x000000c92300780c */ /* 0x000fc60004fa1670 */
[----:B------:R1:W-:Y:S01]  /*de40*/  @!P6 STG.E.U8 desc[UR18][R24.64+0xc1], R5 ;  /* 0x0000c1051800e986 */ /* 0x0003e2000c101112 */
[----:B0-----:R-:W-:-:S03]  /*de50*/  F2FP.SATFINITE.E4M3.F32.PACK_AB_MERGE_C R7, RZ, R0, RZ ;  /* 0x00000000ff07723e */ /* 0x001fc600048070ff */
[----:B------:R-:W-:Y:S01]  /*de60*/  @!P3 STG.E.U8 desc[UR18][R26.64+0xc0], R13 ;  /* 0x0000c00d1a00b986 */ /* 0x000fe2000c101112 */
[C---:B------:R-:W-:Y:S02]  /*de70*/  ISETP.LT.OR P6, PT, R35.reuse, 0xca, !P1 ;  /* 0x000000ca2300780c */ /* 0x040fe40004fc1670 */
[----:B-1----:R-:W-:Y:S01]  /*de80*/  F2FP.SATFINITE.E4M3.F32.PACK_AB_MERGE_C R5, RZ, R2, RZ ;  /* 0x00000002ff05723e */ /* 0x002fe200048070ff */
[----:B------:R0:W-:Y:S01]  /*de90*/  @!P4 STG.E.U8 desc[UR18][R26.64+0xc1], R7 ;  /* 0x0000c1071a00c986 */ /* 0x0001e2000c101112 */
[C---:B------:R-:W-:Y:S02]  /*dea0*/  ISETP.LT.OR P3, PT, R35.reuse, 0xc9, !P0 ;  /* 0x000000c92300780c */ /* 0x040fe40004761670 */
[C---:B------:R-:W-:Y:S01]  /*deb0*/  ISETP.LT.OR P4, PT, R35.reuse, 0xca, !P0 ;  /* 0x000000ca2300780c */ /* 0x040fe20004781670 */
[----:B------:R1:W-:Y:S01]  /*dec0*/  @!P5 STG.E.U8 desc[UR18][R24.64+0xc8], R5 ;  /* 0x0000c8051800d986 */ /* 0x0003e2000c101112 */
[----:B------:R-:W-:Y:S02]  /*ded0*/  ISETP.LT.OR P5, PT, R35, 0xd1, !P1 ;  /* 0x000000d12300780c */ /* 0x000fe40004fa1670 */
[----:B------:R-:W-:-:S02]  /*dee0*/  F2FP.SATFINITE.E4M3.F32.PACK_AB_MERGE_C R9, RZ, R3, RZ ;  /* 0x00000003ff09723e */ /* 0x000fc400048070ff */
[----:B------:R-:W-:-:S03]  /*def0*/  F2FP.SATFINITE.E4M3.F32.PACK_AB_MERGE_C R11, RZ, R4, RZ ;  /* 0x00000004ff0b723e */ /* 0x000fc600048070ff */
[----:B------:R1:W-:Y:S04]  /*df00*/  @!P6 STG.E.U8 desc[UR18][R24.64+0xc9], R9 ;  /* 0x0000c9091800e986 */ /* 0x0003e8000c101112 */
[----:B------:R-:W-:Y:S01]  /*df10*/  @!P3 STG.E.U8 desc[UR18][R26.64+0xc8], R11 ;  /* 0x0000c80b1a00b986 */ /* 0x000fe2000c101112 */
[----:B------:R-:W-:-:S03]  /*df20*/  FMUL R0, R220, UR20 ;  /* 0x00000014dc007c20 */ /* 0x000fc60008400000 */
[----:B------:R-:W4:Y:S02]  /*df30*/  LDL.LU R220, [R1+0x34] ;  /* 0x0000340001dc7983 */ /* 0x000f240000300800 */
[----:B0-----:R-:W-:Y:S01]  /*df40*/  F2FP.SATFINITE.E4M3.F32.PACK_AB_MERGE_C R7, RZ, R0, RZ ;  /* 0x00000000ff07723e */ /* 0x001fe200048070ff */
[----:B------:R-:W-:Y:S02]  /*df50*/  FMUL R2, R221, UR20 ;  /* 0x00000014dd027c20 */ /* 0x000fe40008400000 */
[----:B------:R-:W4:Y:S03]  /*df60*/  LDL.LU R221, [R1+0x38] ;  /* 0x0000380001dd7983 */ /* 0x000f260000300800 */
[----:B-1----:R-:W-:Y:S01]  /*df70*/  F2FP.SATFINITE.E4M3.F32.PACK_AB_MERGE_C R5, RZ, R2, RZ ;  /* 0x00000002ff05723e */ /* 0x002fe200048070ff */
[----:B------:R-:W-:Y:S04]  /*df80*/  @!P4 STG.E.U8 desc[UR18][R26.64+0xc9], R7 ;  /* 0x0000c9071a00c986 */ /* 0x000fe8000c101112 */
[----:B------:R0:W-:Y:S01]  /*df90*/  @!P5 STG.E.U8 desc[UR18][R24.64+0xd0], R5 ;  /* 0x0000d0051800d986 */ /* 0x0001e2000c101112 */
[----:B------:R-:W-:-:S03]  /*dfa0*/  FMUL R3, R223, UR20 ;  /* 0x00000014df037c20 */ /* 0x000fc60008400000 */
[----:B------:R-:W4:Y:S02]  /*dfb0*/  LDL.LU R223, [R1+0x3c] ;  /* 0x00003c0001df7983 */ /* 0x000f240000300800 */
[----:B------:R-:W-:Y:S01]  /*dfc0*/  F2FP.SATFINITE.E4M3.F32.PACK_AB_MERGE_C R9, RZ, R3, RZ ;  /* 0x00000003ff09723e */ /* 0x000fe200048070ff */
[----:B---3--:R-:W-:Y:S02]  /*dfd0*/  FMUL R0, R222, UR20 ;  /* 0x00000014de007c20 */ /* 0x008fe40008400000 */
[----:B------:R-:W3:Y:S03]  /*dfe0*/  LDL.LU R222, [R1+0x40] ;  /* 0x0000400001de7983 */ /* 0x000ee60000300800 */
[----:B------:R-:W-:Y:S01]  /*dff0*/  F2FP.SATFINITE.E4M3.F32.PACK_AB_MERGE_C R13, RZ, R0, RZ ;  /* 0x00000000ff0d723e */ /* 0x000fe200048070ff */
[----:B--2---:R-:W-:Y:S02]  /*e000*/  FMUL R2, R224, UR20 ;  /* 0x00000014e0027c20 */ /* 0x004fe40008400000 */
[----:B------:R-:W2:Y:S01]  /*e010*/  LDL.LU R224, [R1+0x44] ;  /* 0x0000440001e07983 */ /* 0x000ea20000300800 */
[----:B----4-:R-:W-:-:S03]  /*e020*/  FMUL R0, R225, UR20 ;  /* 0x00000014e1007c20 */ /* 0x010fc60008400000 */
[----:B------:R-:W4:Y:S01]  /*e030*/  LDL.LU R225, [R1+0x48] ;  /* 0x0000480001e17983 */ /* 0x000f220000300800 */
[----:B------:R-:W-:Y:S01]  /*e040*/  FMUL R3, R226, UR20 ;  /* 0x00000014e2037c20 */ /* 0x000fe20008400000 */
[----:B0-----:R-:W-:Y:S02]  /*e050*/  F2FP.SATFINITE.E4M3.F32.PACK_AB_MERGE_C R5, RZ, R0, RZ ;  /* 0x00000000ff05723e */ /* 0x001fe400048070ff */
[----:B------:R-:W4:Y:S01]  /*e060*/  LDL.LU R226, [R1+0x4c] ;  /* 0x00004c0001e27983 */ /* 0x000f220000300800 */
[----:B------:R-:W-:-:S03]  /*e070*/  FMUL R0, R227, UR20 ;  /* 0x00000014e3007c20 */ /* 0x000fc60008400000 */
[----:B------:R-:W4:Y:S01]  /*e080*/  LDL.LU R227, [R1+0x50] ;  /* 0x0000500001e37983 */ /* 0x000f220000300800 */
[C---:B------:R-:W-:Y:S02]  /*e090*/  ISETP.LT.OR P6, PT, R35.reuse, 0xd2, !P1 ;  /* 0x000000d22300780c */ /* 0x040fe40004fc1670 */
[C---:B------:R-:W-:Y:S01]  /*e0a0*/  ISETP.LT.OR P4, PT, R35.reuse, 0xd2, !P0 ;  /* 0x000000d22300780c */ /* 0x040fe20004781670 */
[----:B------:R-:W4:Y:S01]  /*e0b0*/  LDL.LU R218, [R1+0x54] ;  /* 0x0000540001da7983 */ /* 0x000f220000300800 */
[C---:B------:R-:W-:Y:S02]  /*e0c0*/  ISETP.LT.OR P3, PT, R35.reuse, 0xd1, !P0 ;  /* 0x000000d12300780c */ /* 0x040fe40004761670 */
[----:B------:R-:W-:Y:S02]  /*e0d0*/  ISETP.LT.OR P5, PT, R35, 0xd9, !P1 ;  /* 0x000000d92300780c */ /* 0x000fe40004fa1670 */
[----:B------:R-:W-:Y:S02]  /*e0e0*/  F2FP.SATFINITE.E4M3.F32.PACK_AB_MERGE_C R7, RZ, R2, RZ ;  /* 0x00000002ff07723e */ /* 0x000fe400048070ff */
[----:B------:R-:W-:-:S03]  /*e0f0*/  F2FP.SATFINITE.E4M3.F32.PACK_AB_MERGE_C R11, RZ, R0, RZ ;  /* 0x00000000ff0b723e */ /* 0x000fc600048070ff */
[----:B------:R0:W-:Y:S01]  /*e100*/  @!P6 STG.E.U8 desc[UR18][R24.64+0xd1], R9 ;  /* 0x0000d1091800e986 */ /* 0x0001e2000c101112 */
[----:B------:R-:W-:-:S03]  /*e110*/  ISETP.LT.OR P6, PT, R35, 0xda, !P1 ;  /* 0x000000da2300780c */ /* 0x000fc60004fc1670 */
[----:B------:R-:W-:Y:S01]  /*e120*/  @!P4 STG.E.U8 desc[UR18][R26.64+0xd1], R7 ;  /* 0x0000d1071a00c986 */ /* 0x000fe2000c101112 */
[----:B------:R-:W-:-:S03]  /*e130*/  ISETP.LT.OR P4, PT, R35, 0xda, !P0 ;  /* 0x000000da2300780c */ /* 0x000fc60004781670 */
[----:B------:R-:W-:Y:S01]  /*e140*/  @!P3 STG.E.U8 desc[UR18][R26.64+0xd0], R13 ;  /* 0x0000d00d1a00b986 */ /* 0x000fe2000c101112 */
[----:B0-----:R-:W-:-:S03]  /*e150*/  F2FP.SATFINITE.E4M3.F32.PACK_AB_MERGE_C R9, RZ, R3, RZ ;  /* 0x00000003ff09723e */ /* 0x001fc600048070ff */
[----:B------:R0:W-:Y:S04]  /*e160*/  @!P5 STG.E.U8 desc[UR18][R24.64+0xd8], R5 ;  /* 0x0000d8051800d986 */ /* 0x0001e8000c101112 */
[----:B------:R1:W-:Y:S01]  /*e170*/  @!P6 STG.E.U8 desc[UR18][R24.64+0xd9], R9 ;  /* 0x0000d9091800e986 */ /* 0x0003e2000c101112 */
[----:B------:R-:W-:-:S03]  /*e180*/  FMUL R0, R220, UR20 ;  /* 0x00000014dc007c20 */ /* 0x000fc60008400000 */
[----:B------:R-:W4:Y:S02]  /*e190*/  LDL.LU R220, [R1+0x58] ;  /* 0x0000580001dc7983 */ /* 0x000f240000300800 */
[----:B0-----:R-:W-:Y:S01]  /*e1a0*/  F2FP.SATFINITE.E4M3.F32.PACK_AB_MERGE_C R5, RZ, R0, RZ ;  /* 0x00000000ff05723e */ /* 0x001fe200048070ff */
[----:B------:R-:W-:Y:S02]  /*e1b0*/  FMUL R2, R221, UR20 ;  /* 0x00000014dd027c20 */ /* 0x000fe40008400000 */
[----:B------:R-:W4:Y:S03]  /*e1c0*/  LDL.LU R221, [R1+0x5c] ;  /* 0x00005c0001dd7983 */ /* 0x000f260000300800 */
[----:B------:R-:W-:Y:S01]  /*e1d0*/  F2FP.SATFINITE.E4M3.F32.PACK_AB_MERGE_C R7, RZ, R2, RZ ;  /* 0x00000002ff07723e */ /* 0x000fe200048070ff */
[----:B------:R0:W-:Y:S01]  /*e1e0*/  @!P4 STG.E.U8 desc[UR18][R26.64+0xd9], R5 ;  /* 0x0000d9051a00c986 */ /* 0x0001e2000c101112 */
[----:B------:R-:W-:-:S03]  /*e1f0*/  FMUL R3, R223, UR20 ;  /* 0x00000014df037c20 */ /* 0x000fc60008400000 */
[----:B------:R-:W4:Y:S02]  /*e200*/  LDL.LU R223, [R1+0x60] ;  /* 0x0000600001df7983 */ /* 0x000f240000300800 */
[----:B-1----:R-:W-:Y:S01]  /*e210*/  F2FP.SATFINITE.E4M3.F32.PACK_AB_MERGE_C R9, RZ, R3, RZ ;  /* 0x00000003ff09723e */ /* 0x002fe200048070ff */
[----:B---3--:R-:W-:Y:S02]  /*e220*/  FMUL R4, R222, UR20 ;  /* 0x00000014de047c20 */ /* 0x008fe40008400000 */
[----:B------:R-:W3:Y:S01]  /*e230*/  LDL.LU R222, [R1+0x64] ;  /* 0x0000640001de7983 */ /* 0x000ee20000300800 */
[----:B--2---:R-:W-:-:S03]  /*e240*/  FMUL R0, R224, UR20 ;  /* 0x00000014e0007c20 */ /* 0x004fc60008400000 */
[----:B------:R-:W2:Y:S01]  /*e250*/  LDL.LU R224, [R1+0x68] ;  /* 0x0000680001e07983 */ /* 0x000ea20000300800 */
[----:B----4-:R-:W-:Y:S01]  /*e260*/  FMUL R2, R225, UR20 ;  /* 0x00000014e1027c20 */ /* 0x010fe20008400000 */
[----:B0-----:R-:W-:Y:S02]  /*e270*/  F2FP.SATFINITE.E4M3.F32.PACK_AB_MERGE_C R5, RZ, R0, RZ ;  /* 0x00000000ff05723e */ /* 0x001fe400048070ff */
[----:B------:R-:W4:Y:S01]  /*e280*/  LDL.LU R225, [R1+0x6c] ;  /* 0x00006c0001e17983 */ /* 0x000f220000300800 */
[----:B------:R-:W-:-:S03]  /*e290*/  FMUL R3, R226, UR20 ;  /* 0x00000014e2037c20 */ /* 0x000fc60008400000 */
[----:B------:R-:W4:Y:S01]  /*e2a0*/  LDL.LU R226, [R1+0x70] ;  /* 0x0000700001e27983 */ /* 0x000f220000300800 */
[----:B------:R-:W-:-:S03]  /*e2b0*/  FMUL R0, R227, UR20 ;  /* 0x00000014e3007c20 */ /* 0x000fc60008400000 */
[----:B------:R-:W4:Y:S01]  /*e2c0*/  LDL.LU R227, [R1+0x74] ;  /* 0x0000740001e37983 */ /* 0x000f220000300800 */
[C---:B------:R-:W-:Y:S02]  /*e2d0*/  ISETP.LT.OR P3, PT, R35.reuse, 0xd9, !P0 ;  /* 0x000000d92300780c */ /* 0x040fe40004761670 */
[C---:B------:R-:W-:Y:S02]  /*e2e0*/  ISETP.LT.OR P5, PT, R35.reuse, 0xe1, !P1 ;  /* 0x000000e12300780c */ /* 0x040fe40004fa1670 */
[C---:B------:R-:W-:Y:S02]  /*e2f0*/  ISETP.LT.OR P6, PT, R35.reuse, 0xe2, !P1 ;  /* 0x000000e22300780c */ /* 0x040fe40004fc1670 */
[----:B------:R-:W-:-:S07]  /*e300*/  ISETP.LT.OR P4, PT, R35, 0xe2, !P0 ;  /* 0x000000e22300780c */ /* 0x000fce0004781670 */
[----:B------:R-:W-:Y:S01]  /*e310*/  @!P3 STG.E.U8 desc[UR18][R26.64+0xd8], R11 ;  /* 0x0000d80b1a00b986 */ /* 0x000fe2000c101112 */
[----:B------:R-:W-:-:S03]  /*e320*/  ISETP.LT.OR P3, PT, R35, 0xe1, !P0 ;  /* 0x000000e12300780c */ /* 0x000fc60004761670 */
[----:B------:R0:W-:Y:S01]  /*e330*/  @!P5 STG.E.U8 desc[UR18][R24.64+0xe0], R7 ;  /* 0x0000e0071800d986 */ /* 0x0001e2000c101112 */
[----:B------:R-:W-:-:S03]  /*e340*/  ISETP.LT.OR P5, PT, R35, 0xe9, !P1 ;  /* 0x000000e92300780c */ /* 0x000fc60004fa1670 */
[----:B------:R1:W-:Y:S01]  /*e350*/  @!P6 STG.E.U8 desc[UR18][R24.64+0xe1], R9 ;  /* 0x0000e1091800e986 */ /* 0x0003e2000c101112 */
[----:B------:R-:W-:Y:S02]  /*e360*/  ISETP.LT.OR P6, PT, R35, 0xea, !P1 ;  /* 0x000000ea2300780c */ /* 0x000fe40004fc1670 */
[----:B------:R-:W-:Y:S01]  /*e370*/  F2FP.SATFINITE.E4M3.F32.PACK_AB_MERGE_C R13, RZ, R4, RZ ;  /* 0x00000004ff0d723e */ /* 0x000fe200048070ff */
[----:B------:R1:W-:Y:S01]  /*e380*/  @!P4 STG.E.U8 desc[UR18][R26.64+0xe1], R5 ;  /* 0x0000e1051a00c986 */ /* 0x0003e2000c101112 */
[----:B0-----:R-:W-:-:S03]  /*e390*/  F2FP.SATFINITE.E4M3.F32.PACK_AB_MERGE_C R7, RZ, R2, RZ ;  /* 0x00000002ff07723e */ /* 0x001fc600048070ff */
[----:B------:R-:W-:Y:S01]  /*e3a0*/  @!P3 STG.E.U8 desc[UR18][R26.64+0xe0], R13 ;  /* 0x0000e00d1a00b986 */ /* 0x000fe2000c101112 */
[----:B-1----:R-:W-:-:S03]  /*e3b0*/  F2FP.SATFINITE.E4M3.F32.PACK_AB_MERGE_C R9, RZ, R3, RZ ;  /* 0x00000003ff09723e */ /* 0x002fc600048070ff */
[----:B------:R0:W-:Y:S01]  /*e3c0*/  @!P5 STG.E.U8 desc[UR18][R24.64+0xe8], R7 ;  /* 0x0000e8071800d986 */ /* 0x0001e2000c101112 */
[C---:B------:R-:W-:Y:S02]  /*e3d0*/  ISETP.LT.OR P3, PT, R35.reuse, 0xe9, !P0 ;  /* 0x000000e92300780c */ /* 0x040fe40004761670 */
[C---:B------:R-:W-:Y:S01]  /*e3e0*/  ISETP.LT.OR P4, PT, R35.reuse, 0xea, !P0 ;  /* 0x000000ea2300780c */ /* 0x040fe20004781670 */
[----:B------:R1:W-:Y:S01]  /*e3f0*/  @!P6 STG.E.U8 desc[UR18][R24.64+0xe9], R9 ;  /* 0x0000e9091800e986 */ /* 0x0003e2000c101112 */
[C---:B------:R-:W-:Y:S01]  /*e400*/  ISETP.LT.OR P5, PT, R35.reuse, 0xf1, !P1 ;  /* 0x000000f12300780c */ /* 0x040fe20004fa1670 */
[----:B------:R-:W-:Y:S01]  /*e410*/  FMUL R2, R218, UR20 ;  /* 0x00000014da027c20 */ /* 0x000fe20008400000 */
[----:B------:R-:W-:Y:S02]  /*e420*/  ISETP.LT.OR P6, PT, R35, 0xf2, !P1 ;  /* 0x000000f22300780c */ /* 0x000fe40004fc1670 */
[----:B------:R-:W-:Y:S02]  /*e430*/  F2FP.SATFINITE.E4M3.F32.PACK_AB_MERGE_C R11, RZ, R0, RZ ;  /* 0x00000000ff0b723e */ /* 0x000fe400048070ff */
[----:B------:R-:W-:-:S03]  /*e440*/  F2FP.SATFINITE.E4M3.F32.PACK_AB_MERGE_C R5, RZ, R2, RZ ;  /* 0x00000002ff05723e */ /* 0x000fc600048070ff */
[----:B------:R-:W-:Y:S01]  /*e450*/  @!P3 STG.E.U8 desc[UR18][R26.64+0xe8], R11 ;  /* 0x0000e80b1a00b986 */ /* 0x000fe2000c101112 */
[----:B------:R-:W-:-:S03]  /*e460*/  ISETP.LT.OR P3, PT, R35, 0xf1, !P0 ;  /* 0x000000f12300780c */ /* 0x000fc60004761670 */
[----:B------:R-:W-:Y:S01]  /*e470*/  @!P4 STG.E.U8 desc[UR18][R26.64+0xe9], R5 ;  /* 0x0000e9051a00c986 */ /* 0x000fe2000c101112 */
[C---:B------:R-:W-:Y:S02]  /*e480*/  ISETP.LT.OR P4, PT, R35.reuse, 0xf9, !P1 ;  /* 0x000000f92300780c */ /* 0x040fe40004f81670 */
[----:B------:R-:W-:Y:S01]  /*e490*/  ISETP.LT.OR P1, PT, R35, 0xfa, !P1 ;  /* 0x000000fa2300780c */ /* 0x000fe20004f21670 */
[----:B------:R-:W-:-:S05]  /*e4a0*/  FMUL R0, R220, UR20 ;  /* 0x00000014dc007c20 */ /* 0x000fca0008400000 */
[----:B0-----:R-:W-:-:S05]  /*e4b0*/  F2FP.SATFINITE.E4M3.F32.PACK_AB_MERGE_C R7, RZ, R0, RZ ;  /* 0x00000000ff07723e */ /* 0x001fca00048070ff */
[----:B------:R0:W-:Y:S01]  /*e4c0*/  @!P5 STG.E.U8 desc[UR18][R24.64+0xf0], R7 ;  /* 0x0000f0071800d986 */ /* 0x0001e2000c101112 */
[----:B------:R-:W-:-:S05]  /*e4d0*/  FMUL R3, R221, UR20 ;  /* 0x00000014dd037c20 */ /* 0x000fca0008400000 */
[----:B-1----:R-:W-:Y:S02]  /*e4e0*/  F2FP.SATFINITE.E4M3.F32.PACK_AB_MERGE_C R9, RZ, R3, RZ ;  /* 0x00000003ff09723e */ /* 0x002fe400048070ff */
[----:B------:R-:W-:-:S03]  /*e4f0*/  ISETP.LT.OR P5, PT, R35, 0xf2, !P0 ;  /* 0x000000f22300780c */ /* 0x000fc600047a1670 */
[----:B------:R1:W-:Y:S01]  /*e500*/  @!P6 STG.E.U8 desc[UR18][R24.64+0xf1], R9 ;  /* 0x0000f1091800e986 */ /* 0x0003e2000c101112 */
[C---:B------:R-:W-:Y:S02]  /*e510*/  ISETP.LT.OR P6, PT, R35.reuse, 0xf9, !P0 ;  /* 0x000000f92300780c */ /* 0x040fe400047c1670 */
[----:B------:R-:W-:Y:S01]  /*e520*/  ISETP.LT.OR P0, PT, R35, 0xfa, !P0 ;  /* 0x000000fa2300780c */ /* 0x000fe20004701670 */
[----:B------:R-:W-:-:S05]  /*e530*/  FMUL R0, R223, UR20 ;  /* 0x00000014df007c20 */ /* 0x000fca0008400000 */
[----:B------:R-:W-:-:S05]  /*e540*/  F2FP.SATFINITE.E4M3.F32.PACK_AB_MERGE_C R13, RZ, R0, RZ ;  /* 0x00000000ff0d723e */ /* 0x000fca00048070ff */
[----:B------:R0:W-:Y:S01]  /*e550*/  @!P3 STG.E.U8 desc[UR18][R26.64+0xf0], R13 ;  /* 0x0000f00d1a00b986 */ /* 0x0001e2000c101112 */
[----:B---3--:R-:W-:Y:S01]  /*e560*/  FMUL R0, R222, UR20 ;  /* 0x00000014de007c20 */ /* 0x008fe20008400000 */
[----:B--2---:R-:W-:Y:S01]  /*e570*/  FMUL R2, R224, UR20 ;  /* 0x00000014e0027c20 */ /* 0x004fe20008400000 */
[----:B----4-:R-:W-:-:S03]  /*e580*/  FMUL R3, R225, UR20 ;  /* 0x00000014e1037c20 */ /* 0x010fc60008400000 */
[----:B0-----:R-:W-:Y:S01]  /*e590*/  F2FP.SATFINITE.E4M3.F32.PACK_AB_MERGE_C R7, RZ, R0, RZ ;  /* 0x00000000ff07723e */ /* 0x001fe200048070ff */
[----:B------:R-:W-:Y:S01]  /*e5a0*/  FMUL R4, R226, UR20 ;  /* 0x00000014e2047c20 */ /* 0x000fe20008400000 */
[----:B------:R-:W-:Y:S01]  /*e5b0*/  FMUL R5, R227, UR20 ;  /* 0x00000014e3057c20 */ /* 0x000fe20008400000 */
[----:B-1----:R-:W-:Y:S02]  /*e5c0*/  F2FP.SATFINITE.E4M3.F32.PACK_AB_MERGE_C R9, RZ, R2, RZ ;  /* 0x00000002ff09723e */ /* 0x002fe400048070ff */
[----:B------:R-:W-:Y:S02]  /*e5d0*/  F2FP.SATFINITE.E4M3.F32.PACK_AB_MERGE_C R3, RZ, R3, RZ ;  /* 0x00000003ff03723e */ /* 0x000fe400048070ff */
[----:B------:R-:W-:Y:S02]  /*e5e0*/  F2FP.SATFINITE.E4M3.F32.PACK_AB_MERGE_C R11, RZ, R4, RZ ;  /* 0x00000004ff0b723e */ /* 0x000fe400048070ff */
[----:B------:R-:W-:Y:S01]  /*e5f0*/  F2FP.SATFINITE.E4M3.F32.PACK_AB_MERGE_C R5, RZ, R5, RZ ;  /* 0x00000005ff05723e */ /* 0x000fe200048070ff */
[----:B------:R0:W-:Y:S04]  /*e600*/  @!P5 STG.E.U8 desc[UR18][R26.64+0xf1], R7 ;  /* 0x0000f1071a00d986 */ /* 0x0001e8000c101112 */
[----:B------:R0:W-:Y:S04]  /*e610*/  @!P4 STG.E.U8 desc[UR18][R24.64+0xf8], R9 ;  /* 0x0000f8091800c986 */ /* 0x0001e8000c101112 */
[----:B------:R0:W-:Y:S04]  /*e620*/  @!P1 STG.E.U8 desc[UR18][R24.64+0xf9], R3 ;  /* 0x0000f90318009986 */ /* 0x0001e8000c101112 */
[----:B------:R0:W-:Y:S04]  /*e630*/  @!P6 STG.E.U8 desc[UR18][R26.64+0xf8], R11 ;  /* 0x0000f80b1a00e986 */ /* 0x0001e8000c101112 */
[----:B------:R0:W-:Y:S02]  /*e640*/  @!P0 STG.E.U8 desc[UR18][R26.64+0xf9], R5 ;  /* 0x0000f9051a008986 */ /* 0x0001e4000c101112 */
.L_x_296:
[----:B------:R-:W-:Y:S05]  /*e650*/  BSYNC B0 ;  /* 0x0000000000007941 */ /* 0x000fea0003800000 */
.L_x_38:
[----:B0-----:R-:W2:Y:S04]  /*e660*/  LDL.LU R3, [R1+0x80] ;  /* 0x0000800001037983 */ /* 0x001ea80000300800 */
[----:B-----5:R-:W2:Y:S01]  /*e670*/  LDL.LU R2, [R1+0x84] ;  /* 0x0000840001027983 */ /* 0x020ea20000300800 */
[----:B------:R-:W-:Y:S01]  /*e680*/  ULDC UR6, c[0x0][0xc] ;  /* 0x0000030000067ab9 */ /* 0x000fe20000000800 */
[----:B------:R-:W-:Y:S01]  /*e690*/  ULDC UR7, c[0x0][0x10] ;  /* 0x0000040000077ab9 */ /* 0x000fe20000000800 */
[----:B------:R-:W2:Y:S01]  /*e6a0*/  LDC R5, c[0x0][0x14] ;  /* 0x00000500ff057b82 */ /* 0x000ea20000000800 */
[----:B------:R-:W-:Y:S01]  /*e6b0*/  UIMAD.WIDE.U32 UR6, UR6, UR7, URZ ;  /* 0x00000007060672a5 */ /* 0x000fe2000f8e003f */
[----:B------:R-:W-:Y:S01]  /*e6c0*/  PRMT R0, RZ, 0x7610, R0 ;  /* 0x00007610ff007816 */ /* 0x000fe20000000000 */
[----:B------:R-:W-:-:S04]  /*e6d0*/  UMOV UR23, 0xffffffff ;  /* 0xffffffff00177882 */ /* 0x000fc80000000000 */
[----:B--2---:R-:W-:-:S04]  /*e6e0*/  IMAD.WIDE.U32 R2, R5, UR6, R2 ;  /* 0x0000000605027c25 */ /* 0x004fc8000f8e0002 */
[----:B------:R-:W-:Y:S01]  /*e6f0*/  IMAD R5, R5, UR7, RZ ;  /* 0x0000000705057c24 */ /* 0x000fe2000f8e02ff */
[----:B------:R-:W-:Y:S01]  /*e700*/  ULDC.64 UR6, c[0x0][0x650] ;  /* 0x0001940000067ab9 */ /* 0x000fe20000000a00 */
[----:B------:R-:W-:Y:S01]  /*e710*/  IMAD.MOV.U32 R19, RZ, RZ, R2 ;  /* 0x000000ffff137224 */ /* 0x000fe200078e0002 */
[----:B------:R-:W-:Y:S01]  /*e720*/  ISETP.GE.U32.AND P0, PT, R2, UR6, PT ;  /* 0x0000000602007c0c */ /* 0x000fe2000bf06070 */
[----:B------:R-:W-:Y:S02]  /*e730*/  IMAD.IADD R22, R3, 0x1, R5 ;  /* 0x0000000103167824 */ /* 0x000fe400078e0205 */
[----:B------:R-:W-:-:S03]  /*e740*/  IMAD.MOV.U32 R2, RZ, RZ, -0x1 ;  /* 0xffffffffff027424 */ /* 0x000fc600078e00ff */
[----:B------:R0:W-:Y:S01]  /*e750*/  STL [R1+0x80], R22 ;  /* 0x0000801601007387 */ /* 0x0001e20000100800 */
[----:B------:R-:W-:-:S03]  /*e760*/  ISETP.GE.U32.AND.EX P0, PT, R22, UR7, PT, P0 ;  /* 0x0000000716007c0c */ /* 0x000fc6000bf06100 */
[----:B------:R0:W-:Y:S04]  /*e770*/  STL [R1+0x84], R19 ;  /* 0x0000841301007387 */ /* 0x0001e80000100800 */
[----:B------:R0:W-:Y:S06]  /*e780*/  STL [R1+0x88], R2 ;  /* 0x0000880201007387 */ /* 0x0001ec0000100800 */
[----:B------:R-:W-:Y:S05]  /*e790*/  @P0 BRA `(.L_x_297) ;  /* 0x00000004006c0947 */ /* 0x000fea0003800000 */
[----:B------:R-:W2:Y:S01]  /*e7a0*/  S2R R14, SR_CTAID.X ;  /* 0x00000000000e7919 */ /* 0x000ea20000002500 */
[----:B------:R-:W5:Y:S01]  /*e7b0*/  LDC.64 R8, c[0x0][0x628] ;  /* 0x00018a00ff087b82 */ /* 0x000f620000000a00 */
[----:B------:R-:W-:Y:S01]  /*e7c0*/  ULDC UR6, c[0x0][0x150] ;  /* 0x0000540000067ab9 */ /* 0x000fe20000000800 */
[----:B------:R-:W-:Y:S01]  /*e7d0*/  IMAD.MOV.U32 R6, RZ, RZ, R19 ;  /* 0x000000ffff067224 */ /* 0x000fe200078e0013 */
[----:B------:R-:W0:Y:S01]  /*e7e0*/  S2R R16, SR_CTAID.Y ;  /* 0x0000000000107919 */ /* 0x000e220000002600 */
[----:B------:R-:W-:-:S04]  /*e7f0*/  IMAD.MOV.U32 R7, RZ, RZ, R22 ;  /* 0x000000ffff077224 */ /* 0x000fc800078e0016 */
[----:B------:R-:W0:Y:S08]  /*e800*/  LDC R17, c[0x0][0x144] ;  /* 0x00005100ff117b82 */ /* 0x000e300000000800 */
[----:B------:R-:W0:Y:S08]  /*e810*/  LDC R10, c[0x0][0x630] ;  /* 0x00018c00ff0a7b82 */ /* 0x000e300000000800 */
[----:B------:R-:W0:Y:S01]  /*e820*/  LDC.64 R12, c[0x0][0x620] ;  /* 0x00018800ff0c7b82 */ /* 0x000e220000000a00 */
[----:B-----5:R-:W-:-:S04]  /*e830*/  ISETP.NE.U32.AND P0, PT, R8, RZ, PT ;  /* 0x000000ff0800720c */ /* 0x020fc80003f05070 */
[----:B------:R-:W-:Y:S02]  /*e840*/  ISETP.NE.AND.EX P0, PT, R9, RZ, PT, P0 ;  /* 0x000000ff0900720c */ /* 0x000fe40003f05300 */
[----:B--2---:R-:W-:-:S05]  /*e850*/  I2FP.F32.U32 R0, R14 ;  /* 0x0000000e00007245 */ /* 0x004fca0000201000 */
[----:B------:R-:W-:-:S04]  /*e860*/  FMUL R0, R0, UR6 ;  /* 0x0000000600007c20 */ /* 0x000fc80008400000 */
[----:B------:R2:W0:Y:S02]  /*e870*/  F2I.U32.TRUNC.NTZ R15, R0 ;  /* 0x00000000000f7305 */ /* 0x000424000020f000 */
[----:B------:R-:W-:Y:S05]  /*e880*/  @!P0 BRA `(.L_x_298) ;  /* 0x0000000000288947 */ /* 0x000fea0003800000 */
[----:B--2---:R-:W2:Y:S02]  /*e890*/  LDC R0, c[0x0][0x634] ;  /* 0x00018d00ff007b82 */ /* 0x004ea40000000800 */
[----:B--2---:R-:W-:-:S05]  /*e8a0*/  IADD3 R7, P0, R19, R0, RZ ;  /* 0x0000000013077210 */ /* 0x004fca0007f1e0ff */
[----:B------:R-:W-:-:S04]  /*e8b0*/  IMAD.X R11, RZ, RZ, R22, P0 ;  /* 0x000000ffff0b7224 */ /* 0x000fc800000e0616 */
[----:B0-----:R-:W-:-:S04]  /*e8c0*/  IMAD.WIDE.U32 R2, R11, R8, RZ ;  /* 0x000000080b027225 */ /* 0x001fc800078e00ff */
[----:B------:R-:W-:-:S04]  /*e8d0*/  IMAD.WIDE.U32 R4, P0, R7, R9, R2 ;  /* 0x0000000907047225 */ /* 0x000fc80007800002 */
[----:B------:R-:W-:-:S04]  /*e8e0*/  IMAD.WIDE.U32 R2, R7, R8, RZ ;  /* 0x0000000807027225 */ /* 0x000fc800078e00ff */
[----:B------:R-:W-:Y:S01]  /*e8f0*/  IMAD.X R7, RZ, RZ, RZ, P0 ;  /* 0x000000ffff077224 */ /* 0x000fe200000e06ff */
[----:B------:R-:W-:Y:S01]  /*e900*/  IADD3 RZ, P0, R3, R4, RZ ;  /* 0x0000000403ff7210 */ /* 0x000fe20007f1e0ff */
[----:B------:R-:W-:-:S04]  /*e910*/  IMAD.MOV.U32 R6, RZ, RZ, R5 ;  /* 0x000000ffff067224 */ /* 0x000fc800078e0005 */
[----:B------:R-:W-:-:S08]  /*e920*/  IMAD.WIDE.U32.X R6, R11, R9, R6, P0 ;  /* 0x000000090b067225 */ /* 0x000fd000000e0406 */
.L_x_298:
[-CC-:B0-----:R-:W-:Y:S01]  /*e930*/  SHF.R.U64 R24, R6, R10.reuse, R7.reuse ;  /* 0x0000000a06187219 */ /* 0x181fe20000001207 */
[----:B------:R-:W0:Y:S01]  /*e940*/  LDC.64 R20, c[0x0][0x640] ;  /* 0x00019000ff147b82 */ /* 0x000e220000000a00 */
[----:B--2---:R-:W-:Y:S01]  /*e950*/  SHF.R.U32.HI R0, RZ, R10, R7 ;  /* 0x0000000aff007219 */ /* 0x004fe20000011607 */
[----:B------:R-:W-:Y:S01]  /*e960*/  IMAD.MOV.U32 R2, RZ, RZ, R19 ;  /* 0x000000ffff027224 */ /* 0x000fe200078e0013 */
[----:B------:R-:W-:Y:S01]  /*e970*/  IADD3 R5, P0, RZ, -R24, RZ ;  /* 0x80000018ff057210 */ /* 0x000fe20007f1e0ff */
[----:B------:R-:W-:Y:S01]  /*e980*/  IMAD.MOV R15, RZ, RZ, -R15 ;  /* 0x000000ffff0f7224 */ /* 0x000fe200078e0a0f */
[----:B------:R-:W-:Y:S01]  /*e990*/  ULDC UR6, c[0x0][0x154] ;  /* 0x0000550000067ab9 */ /* 0x000fe20000000800 */
[----:B------:R-:W-:Y:S02]  /*e9a0*/  IMAD.MOV.U32 R7, RZ, RZ, 0x1 ;  /* 0x00000001ff077424 */ /* 0x000fe400078e00ff */
[----:B------:R-:W2:Y:S01]  /*e9b0*/  LDC R4, c[0x0][0x618] ;  /* 0x00018600ff047b82 */ /* 0x000ea20000000800 */
[----:B------:R-:W-:-:S02]  /*e9c0*/  IMAD.X R3, RZ, RZ, ~R0, P0 ;  /* 0x000000ffff037224 */ /* 0x000fc400000e0e00 */
[----:B------:R-:W-:Y:S02]  /*e9d0*/  IMAD R15, R17, R15, R14 ;  /* 0x0000000f110f7224 */ /* 0x000fe400078e020e */
[-C--:B------:R-:W-:Y:S02]  /*e9e0*/  IMAD R0, R3, R12.reuse, RZ ;  /* 0x0000000c03007224 */ /* 0x080fe400078e02ff */
[----:B------:R-:W-:Y:S01]  /*e9f0*/  IMAD.MOV.U32 R3, RZ, RZ, R22 ;  /* 0x000000ffff037224 */ /* 0x000fe200078e0016 */
[----:B------:R-:W5:Y:S01]  /*ea00*/  LDC R6, c[0x0][0x608] ;  /* 0x00018200ff067b82 */ /* 0x000f620000000800 */
[----:B------:R-:W-:-:S04]  /*ea10*/  IMAD.WIDE.U32 R2, R5, R12, R2 ;  /* 0x0000000c05027225 */ /* 0x000fc800078e0002 */
[----:B------:R-:W-:-:S03]  /*ea20*/  IMAD R5, R5, R13, R0 ;  /* 0x0000000d05057224 */ /* 0x000fc600078e0200 */
[----:B------:R-:W1:Y:S01]  /*ea30*/  LDC R18, c[0x0][0x658] ;  /* 0x00019600ff127b82 */ /* 0x000e620000000800 */
[----:B------:R-:W-:Y:S01]  /*ea40*/  I2FP.F32.U32 R0, R16 ;  /* 0x0000001000007245 */ /* 0x000fe20000201000 */
[----:B------:R-:W-:Y:S01]  /*ea50*/  IMAD.IADD R3, R3, 0x1, R5 ;  /* 0x0000000103037824 */ /* 0x000fe200078e0205 */
[----:B0-----:R-:W-:Y:S01]  /*ea60*/  ISETP.NE.U32.AND P0, PT, R20, RZ, PT ;  /* 0x000000ff1400720c */ /* 0x001fe20003f05070 */
[----:B------:R-:W-:Y:S02]  /*ea70*/  IMAD.MOV.U32 R5, RZ, RZ, -0x1 ;  /* 0xffffffffff057424 */ /* 0x000fe400078e00ff */
[----:B------:R-:W-:Y:S02]  /*ea80*/  FMUL R0, R0, UR6 ;  /* 0x0000000600007c20 */ /* 0x000fe40008400000 */
[----:B------:R-:W0:Y:S01]  /*ea90*/  LDC R13, c[0x0][0x148] ;  /* 0x00005200ff0d7b82 */ /* 0x000e220000000800 */
[----:B--2---:R-:W-:Y:S01]  /*eaa0*/  SHF.R.U64 R10, R2, R4, R3 ;  /* 0x00000004020a7219 */ /* 0x004fe20000001203 */
[----:B------:R2:W0:Y:S01]  /*eab0*/  F2I.U32.TRUNC.NTZ R12, R0 ;  /* 0x00000000000c7305 */ /* 0x000422000020f000 */
[----:B------:R-:W-:-:S02]  /*eac0*/  ISETP.NE.AND.EX P0, PT, R21, RZ, PT, P0 ;  /* 0x000000ff1500720c */ /* 0x000fc40003f05300 */
[----:B------:R-:W-:-:S03]  /*ead0*/  SHF.R.U32.HI R3, RZ, R4, R3 ;  /* 0x00000004ff037219 */ /* 0x000fc60000011603 */
[----:B------:R-:W0:Y:S01]  /*eae0*/  LDC R14, c[0x0][0x600] ;  /* 0x00018000ff0e7b82 */ /* 0x000e220000000800 */
[-CC-:B-----5:R-:W-:Y:S02]  /*eaf0*/  SHF.R.U64 R8, R10, R6.reuse, R3.reuse ;  /* 0x000000060a087219 */ /* 0x1a0fe40000001203 */
[----:B------:R-:W-:-:S05]  /*eb00*/  SHF.R.U32.HI R3, RZ, R6, R3 ;  /* 0x00000006ff037219 */ /* 0x000fca0000011603 */
[----:B------:R-:W0:Y:S01]  /*eb10*/  LDC R19, c[0x0][0x648] ;  /* 0x00019200ff137b82 */ /* 0x000e220000000800 */
[-CC-:B-1----:R-:W-:Y:S02]  /*eb20*/  SHF.R.U64 R11, R8, R18.reuse, R3.reuse ;  /* 0x00000012080b7219 */ /* 0x182fe40000001203 */
[-C--:B------:R-:W-:Y:S02]  /*eb30*/  SHF.L.U32 R5, R5, R18.reuse, RZ ;  /* 0x0000001205057219 */ /* 0x080fe400000006ff */
[-C--:B------:R-:W-:Y:S01]  /*eb40*/  SHF.R.U32.HI R3, RZ, R18.reuse, R3 ;  /* 0x00000012ff037219 */ /* 0x080fe20000011603 */
[----:B------:R-:W-:Y:S01]  /*eb50*/  IMAD.MOV.U32 R2, RZ, RZ, R11 ;  /* 0x000000ffff027224 */ /* 0x000fe200078e000b */
[----:B------:R-:W-:Y:S01]  /*eb60*/  SHF.L.U32 R34, R7, R18, RZ ;  /* 0x0000001207227219 */ /* 0x000fe200000006ff */
[----:B------:R-:W1:Y:S01]  /*eb70*/  LDC R22, c[0x0][0x638] ;  /* 0x00018e00ff167b82 */ /* 0x000e620000000800 */
[----:B------:R-:W-:-:S07]  /*eb80*/  LOP3.LUT R17, RZ, R5, RZ, 0x33, !PT ;  /* 0x00000005ff117212 */ /* 0x000fce00078e33ff */
[----:B------:R-:W0:Y:S01]  /*eb90*/  LDC R23, c[0x0][0x610] ;  /* 0x00018400ff177b82 */ /* 0x000e220000000800 */
[----:B--2---:R-:W-:Y:S05]  /*eba0*/  @!P0 BRA `(.L_x_299) ;  /* 0x0000000000288947 */ /* 0x004fea0003800000 */
[----:B------:R-:W2:Y:S02]  /*ebb0*/  LDC R0, c[0x0][0x64c] ;  /* 0x00019300ff007b82 */ /* 0x000ea40000000800 */
[----:B--2---:R-:W-:-:S05]  /*ebc0*/  IADD3 R7, P0, R11, R0, RZ ;  /* 0x000000000b077210 */ /* 0x004fca0007f1e0ff */
        /* <DEDUP_REMOVED lines=8> */
.L_x_299:
[----:B0-----:R-:W-:Y:S01]  /*ec50*/  SHF.R.U64 R0, R2, R19, R3 ;  /* 0x0000001302007219 */ /* 0x001fe20000001203 */
[----:B------:R-:W-:Y:S01]  /*ec60*/  VIADD R3, R14, 0xffffffff ;  /* 0xffffffff0e037836 */ /* 0x000fe20000000000 */
[----:B------:R-:W-:Y:S01]  /*ec70*/  LOP3.LUT R5, R8, R17, RZ, 0xc0, !PT ;  /* 0x0000001108057212 */ /* 0x000fe200078ec0ff */
[----:B------:R-:W-:Y:S01]  /*ec80*/  IMAD.MOV R12, RZ, RZ, -R12 ;  /* 0x000000ffff0c7224 */ /* 0x000fe200078e0a0c */
[----:B------:R-:W-:Y:S01]  /*ec90*/  R2UR UR23, R24 ;  /* 0x00000000181772ca */ /* 0x000fe200000e0000 */
[----:B------:R-:W-:Y:S01]  /*eca0*/  IMAD.MOV R2, RZ, RZ, -R0 ;  /* 0x000000ffff027224 */ /* 0x000fe200078e0a00 */
[----:B------:R-:W-:Y:S01]  /*ecb0*/  LOP3.LUT R3, R10, R3, RZ, 0xc0, !PT ;  /* 0x000000030a037212 */ /* 0x000fe200078ec0ff */
[----:B------:R-:W-:Y:S02]  /*ecc0*/  IMAD R34, R34, R0, R5 ;  /* 0x0000000022227224 */ /* 0x000fe400078e0205 */
[----:B------:R-:W-:Y:S02]  /*ecd0*/  @P2 IMAD R15, R13, R12, R16 ;  /* 0x0000000c0d0f2224 */ /* 0x000fe400078e0210 */
[----:B-1----:R-:W-:-:S02]  /*ece0*/  IMAD R0, R2, R22, R11 ;  /* 0x0000001602007224 */ /* 0x002fc400078e020b */
[----:B------:R-:W-:Y:S02]  /*ecf0*/  IMAD R34, R34, R23, R15 ;  /* 0x0000001722227224 */ /* 0x000fe400078e020f */
[----:B------:R-:W-:Y:S02]  /*ed00*/  IMAD R3, R0, R14, R3 ;  /* 0x0000000e00037224 */ /* 0x000fe400078e0203 */
[----:B------:R-:W-:-:S03]  /*ed10*/  IMAD.MOV.U32 R0, RZ, RZ, 0x1 ;  /* 0x00000001ff007424 */ /* 0x000fc600078e00ff */
[----:B------:R-:W-:Y:S02]  /*ed20*/  SEL R2, R3, R34, !P2 ;  /* 0x0000002203027207 */ /* 0x000fe40005000000 */
[----:B------:R-:W-:-:S03]  /*ed30*/  SEL R34, R34, R3, !P2 ;  /* 0x0000000322227207 */ /* 0x000fc60005000000 */
[----:B------:R2:W-:Y:S04]  /*ed40*/  STL [R1+0x88], R2 ;  /* 0x0000880201007387 */ /* 0x0005e80000100800 */
.L_x_297:
[----:B------:R0:W-:Y:S01]  /*ed50*/  STL [R1+0x8c], R34 ;  /* 0x00008c2201007387 */ /* 0x0001e20000100800 */
[----:B------:R-:W-:-:S13]  /*ed60*/  LOP3.LUT P0, RZ, R0, 0xff, RZ, 0xc0, !PT ;  /* 0x000000ff00ff7812 */ /* 0x000fda000780c0ff */
[----:B0-----:R-:W-:Y:S05]  /*ed70*/  @P0 BRA `(.L_x_300) ;  /* 0xffffff2400d80947 */ /* 0x001fea000383ffff */
[----:B------:R-:W-:Y:S05]  /*ed80*/  EXIT ;  /* 0x000000000000794d */ /* 0x000fea0003800000 */
.L_x_8:
[----:B------:R-:W2:Y:S01]  /*ed90*/  LDL R22, [R1+0x84] ;  /* 0x0000840001167983 */ /* 0x000ea20000100800 */
[----:B------:R-:W-:-:S03]  /*eda0*/  ULDC.64 UR4, c[0x0][0x650] ;  /* 0x0001940000047ab9 */ /* 0x000fc60000000a00 */
[----:B0-----:R-:W3:Y:S01]  /*edb0*/  LDL R23, [R1+0x80] ;  /* 0x0000800001177983 */ /* 0x001ee20000100800 */
[----:B------:R-:W-:Y:S01]  /*edc0*/  PRMT R4, RZ, 0x7610, R4 ;  /* 0x00007610ff047816 */ /* 0x000fe20000000004 */
[----:B------:R-:W-:Y:S02]  /*edd0*/  IMAD.MOV.U32 R5, RZ, RZ, -0x1 ;  /* 0xffffffffff057424 */ /* 0x000fe400078e00ff */
[----:B------:R-:W-:Y:S02]  /*ede0*/  IMAD.MOV.U32 R7, RZ, RZ, -0x1 ;  /* 0xffffffffff077424 */ /* 0x000fe400078e00ff */
[----:B------:R-:W-:Y:S01]  /*edf0*/  IMAD.MOV.U32 R6, RZ, RZ, -0x1 ;  /* 0xffffffffff067424 */ /* 0x000fe200078e00ff */
[----:B--2---:R-:W-:-:S04]  /*ee00*/  ISETP.GE.U32.AND P0, PT, R22, UR4, PT ;  /* 0x0000000416007c0c */ /* 0x004fc8000bf06070 */
[----:B---3--:R-:W-:-:S13]  /*ee10*/  ISETP.GE.U32.AND.EX P0, PT, R23, UR5, PT, P0 ;  /* 0x0000000517007c0c */ /* 0x008fda000bf06100 */
[----:B------:R-:W-:Y:S05]  /*ee20*/  @P0 BRA `(.L_x_301) ;  /* 0x00000004002c0947 */ /* 0x000fea0003800000 */
[----:B------:R-:W0:Y:S01]  /*ee30*/  LDC.64 R14, c[0x0][0x628] ;  /* 0x00018a00ff0e7b82 */ /* 0x000e220000000a00 */
[----:B------:R-:W-:Y:S02]  /*ee40*/  IMAD.MOV.U32 R8, RZ, RZ, R22 ;  /* 0x000000ffff087224 */ /* 0x000fe400078e0016 */
[----:B------:R-:W-:-:S05]  /*ee50*/  IMAD.MOV.U32 R9, RZ, RZ, R23 ;  /* 0x000000ffff097224 */ /* 0x000fca00078e0017 */
[----:B------:R-:W1:Y:S08]  /*ee60*/  LDC R10, c[0x0][0x630] ;  /* 0x00018c00ff0a7b82 */ /* 0x000e700000000800 */
[----:B------:R-:W2:Y:S01]  /*ee70*/  LDC.64 R16, c[0x0][0x620] ;  /* 0x00018800ff107b82 */ /* 0x000ea20000000a00 */
[----:B0-----:R-:W-:-:S04]  /*ee80*/  ISETP.NE.U32.AND P0, PT, R14, RZ, PT ;  /* 0x000000ff0e00720c */ /* 0x001fc80003f05070 */
[----:B------:R-:W-:-:S13]  /*ee90*/  ISETP.NE.AND.EX P0, PT, R15, RZ, PT, P0 ;  /* 0x000000ff0f00720c */ /* 0x000fda0003f05300 */
[----:B-12---:R-:W-:Y:S05]  /*eea0*/  @!P0 BRA `(.L_x_302) ;  /* 0x0000000000288947 */ /* 0x006fea0003800000 */
[----:B------:R-:W0:Y:S02]  /*eeb0*/  LDC R4, c[0x0][0x634] ;  /* 0x00018d00ff047b82 */ /* 0x000e240000000800 */
[----:B0-----:R-:W-:-:S05]  /*eec0*/  IADD3 R9, P0, R22, R4, RZ ;  /* 0x0000000416097210 */ /* 0x001fca0007f1e0ff */
        /* <DEDUP_REMOVED lines=8> */
.L_x_302:
[----:B------:R-:W0:Y:S01]  /*ef50*/  LDC.64 R20, c[0x0][0x640] ;  /* 0x00019000ff147b82 */ /* 0x000e220000000a00 */
[-CC-:B------:R-:W-:Y:S02]  /*ef60*/  SHF.R.U64 R14, R8, R10.reuse, R9.reuse ;  /* 0x0000000a080e7219 */ /* 0x180fe40000001209 */
[----:B------:R-:W-:Y:S02]  /*ef70*/  SHF.R.U32.HI R4, RZ, R10, R9 ;  /* 0x0000000aff047219 */ /* 0x000fe40000011609 */
[----:B------:R-:W-:-:S03]  /*ef80*/  IADD3 R7, P0, RZ, -R14, RZ ;  /* 0x8000000eff077210 */ /* 0x000fc60007f1e0ff */
[----:B------:R-:W1:Y:S02]  /*ef90*/  LDC R8, c[0x0][0x618] ;  /* 0x00018600ff087b82 */ /* 0x000e640000000800 */
[----:B------:R-:W-:Y:S02]  /*efa0*/  IMAD.X R5, RZ, RZ, ~R4, P0 ;  /* 0x000000ffff057224 */ /* 0x000fe400000e0e04 */
[----:B------:R-:W-:Y:S02]  /*efb0*/  IMAD.MOV.U32 R4, RZ, RZ, R22 ;  /* 0x000000ffff047224 */ /* 0x000fe400078e0016 */
[-C--:B------:R-:W-:Y:S02]  /*efc0*/  IMAD R6, R5, R16.reuse, RZ ;  /* 0x0000001005067224 */ /* 0x080fe400078e02ff */
[----:B------:R-:W2:Y:S01]  /*efd0*/  LDC R18, c[0x0][0x608] ;  /* 0x00018200ff127b82 */ /* 0x000ea20000000800 */
[----:B------:R-:W-:Y:S02]  /*efe0*/  IMAD.MOV.U32 R5, RZ, RZ, R23 ;  /* 0x000000ffff057224 */ /* 0x000fe400078e0017 */
[----:B------:R-:W-:-:S05]  /*eff0*/  IMAD.WIDE.U32 R4, R7, R16, R4 ;  /* 0x0000001007047225 */ /* 0x000fca00078e0004 */
[----:B------:R-:W3:Y:S01]  /*f000*/  LDC R19, c[0x0][0x658] ;  /* 0x00019600ff137b82 */ /* 0x000ee20000000800 */
[----:B------:R-:W-:Y:S01]  /*f010*/  IMAD R7, R7, R17, R6 ;  /* 0x0000001107077224 */ /* 0x000fe200078e0206 */
[----:B0-----:R-:W-:Y:S01]  /*f020*/  ISETP.NE.U32.AND P0, PT, R20, RZ, PT ;  /* 0x000000ff1400720c */ /* 0x001fe20003f05070 */
[----:B------:R-:W-:Y:S02]  /*f030*/  IMAD.MOV.U32 R6, RZ, RZ, -0x1 ;  /* 0xffffffffff067424 */ /* 0x000fe400078e00ff */
[----:B------:R-:W-:Y:S01]  /*f040*/  IMAD.IADD R5, R5, 0x1, R7 ;  /* 0x0000000105057824 */ /* 0x000fe200078e0207 */
[----:B------:R-:W-:Y:S02]  /*f050*/  ISETP.NE.AND.EX P0, PT, R21, RZ, PT, P0 ;  /* 0x000000ff1500720c */ /* 0x000fe40003f05300 */
[----:B------:R-:W0:Y:S02]  /*f060*/  LDC R17, c[0x0][0x600] ;  /* 0x00018000ff117b82 */ /* 0x000e240000000800 */
[----:B-1----:R-:W-:-:S02]  /*f070*/  SHF.R.U64 R10, R4, R8, R5 ;  /* 0x00000008040a7219 */ /* 0x002fc40000001205 */
[----:B------:R-:W-:-:S04]  /*f080*/  SHF.R.U32.HI R5, RZ, R8, R5 ;  /* 0x00000008ff057219 */ /* 0x000fc80000011605 */
[----:B------:R-:W1:Y:S01]  /*f090*/  LDC R22, c[0x0][0x648] ;  /* 0x00019200ff167b82 */ /* 0x000e620000000800 */
[-CC-:B--2---:R-:W-:Y:S02]  /*f0a0*/  SHF.R.U64 R15, R10, R18.reuse, R5.reuse ;  /* 0x000000120a0f7219 */ /* 0x184fe40000001205 */
[----:B------:R-:W-:Y:S01]  /*f0b0*/  SHF.R.U32.HI R4, RZ, R18, R5 ;  /* 0x00000012ff047219 */ /* 0x000fe20000011605 */
[----:B------:R-:W-:-:S04]  /*f0c0*/  IMAD.MOV.U32 R18, RZ, RZ, 0x1 ;  /* 0x00000001ff127424 */ /* 0x000fc800078e00ff */
[----:B------:R-:W2:Y:S01]  /*f0d0*/  LDC R23, c[0x0][0x638] ;  /* 0x00018e00ff177b82 */ /* 0x000ea20000000800 */
[-CC-:B---3--:R-:W-:Y:S02]  /*f0e0*/  SHF.R.U64 R16, R15, R19.reuse, R4.reuse ;  /* 0x000000130f107219 */ /* 0x188fe40000001204 */
[-C--:B------:R-:W-:Y:S02]  /*f0f0*/  SHF.L.U32 R6, R6, R19.reuse, RZ ;  /* 0x0000001306067219 */ /* 0x080fe400000006ff */
[----:B------:R-:W-:Y:S01]  /*f100*/  SHF.R.U32.HI R5, RZ, R19, R4 ;  /* 0x00000013ff057219 */ /* 0x000fe20000011604 */
[----:B------:R-:W-:Y:S01]  /*f110*/  IMAD.MOV.U32 R4, RZ, RZ, R16 ;  /* 0x000000ffff047224 */ /* 0x000fe200078e0010 */
[----:B------:R-:W-:Y:S01]  /*f120*/  LOP3.LUT R24, RZ, R6, RZ, 0x33, !PT ;  /* 0x00000006ff187212 */ /* 0x000fe200078e33ff */
[----:B------:R-:W3:Y:S01]  /*f130*/  LDC R25, c[0x0][0x610] ;  /* 0x00018400ff197b82 */ /* 0x000ee20000000800 */
[----:B------:R-:W-:Y:S05]  /*f140*/  @!P0 BRA `(.L_x_303) ;  /* 0x0000000000288947 */ /* 0x000fea0003800000 */
        /* <DEDUP_REMOVED lines=10> */
.L_x_303:
[----:B-1----:R-:W-:Y:S01]  /*f1f0*/  SHF.R.U64 R4, R4, R22, R5 ;  /* 0x0000001604047219 */ /* 0x002fe20000001205 */
[----:B0-----:R-:W-:Y:S01]  /*f200*/  VIADD R7, R17, 0xffffffff ;  /* 0xffffffff11077836 */ /* 0x001fe20000000000 */
[----:B------:R-:W-:Y:S01]  /*f210*/  SHF.L.U32 R18, R18, R19, RZ ;  /* 0x0000001312127219 */ /* 0x000fe200000006ff */
[----:B------:R-:W-:Y:S01]  /*f220*/  @P2 IMAD R0, R11, R12, R2 ;  /* 0x0000000c0b002224 */ /* 0x000fe200078e0202 */
[----:B------:R-:W-:Y:S01]  /*f230*/  LOP3.LUT R3, R15, R24, RZ, 0xc0, !PT ;  /* 0x000000180f037212 */ /* 0x000fe200078ec0ff */
[----:B------:R-:W-:Y:S01]  /*f240*/  IMAD.MOV R5, RZ, RZ, -R4 ;  /* 0x000000ffff057224 */ /* 0x000fe200078e0a04 */
[----:B------:R-:W-:Y:S01]  /*f250*/  LOP3.LUT R7, R10, R7, RZ, 0xc0, !PT ;  /* 0x000000070a077212 */ /* 0x000fe200078ec0ff */
[----:B------:R-:W-:Y:S02]  /*f260*/  IMAD.MOV.U32 R6, RZ, RZ, R14 ;  /* 0x000000ffff067224 */ /* 0x000fe400078e000e */
[----:B------:R-:W-:Y:S02]  /*f270*/  IMAD R3, R18, R4, R3 ;  /* 0x0000000412037224 */ /* 0x000fe400078e0203 */
[----:B--2---:R-:W-:-:S02]  /*f280*/  IMAD R2, R5, R23, R16 ;  /* 0x0000001705027224 */ /* 0x004fc400078e0210 */
[----:B---3--:R-:W-:Y:S02]  /*f290*/  IMAD R0, R3, R25, R0 ;  /* 0x0000001903007224 */ /* 0x008fe400078e0200 */
[----:B------:R-:W-:Y:S02]  /*f2a0*/  IMAD R5, R2, R17, R7 ;  /* 0x0000001102057224 */ /* 0x000fe400078e0207 */
[----:B------:R-:W-:-:S03]  /*f2b0*/  IMAD.MOV.U32 R4, RZ, RZ, 0x1 ;  /* 0x00000001ff047424 */ /* 0x000fc600078e00ff */
[----:B------:R-:W-:Y:S02]  /*f2c0*/  SEL R7, R5, R0, !P2 ;  /* 0x0000000005077207 */ /* 0x000fe40005000000 */
[----:B------:R-:W-:-:S07]  /*f2d0*/  SEL R5, R0, R5, !P2 ;  /* 0x0000000500057207 */ /* 0x000fce0005000000 */
.L_x_301:
[----:B------:R-:W-:-:S08]  /*f2e0*/  NOP ;  /* 0x0000000000007918 */ /* 0x000fd00000000000 */
[----:B------:R-:W0:-:S00]  /*f2f0*/  USETMAXREG.DEALLOC.CTAPOOL 0x28 ;  /* 0x00000028000079c8 */ /* 0x000e0000080e0500 */
[----:B------:R-:W-:-:S13]  /*f300*/  ISETP.NE.AND P0, PT, RZ, UR8, PT ;  /* 0x00000008ff007c0c */ /* 0x000fda000bf05270 */
[----:B------:R-:W-:Y:S05]  /*f310*/  @P0 EXIT ;  /* 0x000000000000094d */ /* 0x000fea0003800000 */
[----:B0-----:R-:W-:Y:S01]  /*f320*/  LOP3.LUT P0, RZ, R4, 0xff, RZ, 0xc0, !PT ;  /* 0x000000ff04ff7812 */ /* 0x001fe2000780c0ff */
[----:B------:R-:W-:Y:S02]  /*f330*/  IMAD.MOV.U32 R0, RZ, RZ, 0x1 ;  /* 0x00000001ff007424 */ /* 0x000fe400078e00ff */
[----:B------:R-:W-:-:S10]  /*f340*/  IMAD.MOV.U32 R8, RZ, RZ, RZ ;  /* 0x000000ffff087224 */ /* 0x000fd400078e00ff */
[----:B------:R-:W-:Y:S05]  /*f350*/  @!P0 BRA `(.L_x_304) ;  /* 0x0000000c009c8947 */ /* 0x000fea0003800000 */
[----:B------:R-:W0:Y:S01]  /*f360*/  S2UR UR8, SR_CgaCtaId ;  /* 0x00000000000879c3 */ /* 0x000e220000008800 */
[----:B------:R-:W-:Y:S01]  /*f370*/  ULDC UR4, c[0x0][0x28c] ;  /* 0x0000a30000047ab9 */ /* 0x000fe20000000800 */
[----:B------:R-:W-:Y:S01]  /*f380*/  ULDC UR5, c[0x0][0x600] ;  /* 0x0001800000057ab9 */ /* 0x000fe20000000800 */
[----:B------:R-:W-:Y:S01]  /*f390*/  UIADD3 UR14, UR4, 0x1f, URZ ;  /* 0x0000001f040e7890 */ /* 0x000fe2000fffe03f */
[----:B------:R-:W-:Y:S01]  /*f3a0*/  BSSY B0, `(.L_x_304) ;  /* 0x00000e2000007945 */ /* 0x000fe20003800000 */
[----:B------:R-:W-:Y:S01]  /*f3b0*/  ULDC UR11, c[0x0][0x658] ;  /* 0x00019600000b7ab9 */ /* 0x000fe20000000800 */
[----:B------:R-:W-:Y:S01]  /*f3c0*/  UMOV UR12, 0xffffffff ;  /* 0xffffffff000c7882 */ /* 0x000fe20000000000 */
[----:B------:R-:W-:Y:S01]  /*f3d0*/  UMOV UR16, 0x1 ;  /* 0x0000000100107882 */ /* 0x000fe20000000000 */
[----:B------:R-:W-:Y:S01]  /*f3e0*/  USHF.R.S32.HI UR15, URZ, 0x1f, UR14 ;  /* 0x0000001f3f0f7899 */ /* 0x000fe2000801140e */
[----:B------:R-:W-:Y:S01]  /*f3f0*/  IMAD.MOV.U32 R9, RZ, RZ, 0x1 ;  /* 0x00000001ff097424 */ /* 0x000fe200078e00ff */
[----:B------:R-:W-:Y:S01]  /*f400*/  ULDC UR9, c[0x0][0xc] ;  /* 0x0000030000097ab9 */ /* 0x000fe20000000800 */
[----:B------:R-:W-:Y:S01]  /*f410*/  UIADD3 UR4, UR5, -0x1, URZ ;  /* 0xffffffff05047890 */ /* 0x000fe2000fffe03f */
[----:B------:R-:W-:Y:S01]  /*f420*/  IMAD.MOV.U32 R0, RZ, RZ, 0x1 ;  /* 0x00000001ff007424 */ /* 0x000fe200078e00ff */
[----:B------:R-:W-:Y:S01]  /*f430*/  USHF.L.U32 UR18, UR12, UR11, URZ ;  /* 0x0000000b0c127299 */ /* 0x000fe2000800063f */
[----:B------:R-:W-:Y:S01]  /*f440*/  IMAD.MOV.U32 R8, RZ, RZ, RZ ;  /* 0x000000ffff087224 */ /* 0x000fe200078e00ff */
[----:B------:R-:W-:Y:S01]  /*f450*/  USHF.L.U32 UR5, UR16, UR11, URZ ;  /* 0x0000000b10057299 */ /* 0x000fe2000800063f */
[----:B------:R-:W-:Y:S01]  /*f460*/  ULDC UR12, c[0x0][0x10] ;  /* 0x00000400000c7ab9 */ /* 0x000fe20000000800 */
[----:B------:R-:W-:Y:S01]  /*f470*/  ULEA.HI UR15, UR15, UR14, URZ, 0x5 ;  /* 0x0000000e0f0f7291 */ /* 0x000fe2000f8f283f */
[----:B------:R-:W-:Y:S01]  /*f480*/  UMOV UR22, 0x55 ;  /* 0x0000005500167882 */ /* 0x000fe20000000000 */
[----:B------:R-:W-:-:S02]  /*f490*/  ULOP3.LUT UR29, UR13, 0x2, URZ, 0xfc, !UPT ;  /* 0x000000020d1d7892 */ /* 0x000fc4000f8efc3f */
[----:B------:R-:W-:Y:S02]  /*f4a0*/  USHF.R.S32.HI UR19, URZ, 0x5, UR15 ;  /* 0x000000053f137899 */ /* 0x000fe4000801140f */
[----:B0-----:R-:W-:Y:S02]  /*f4b0*/  ULOP3.LUT UR10, UR8, 0x1, URZ, 0xc0, !UPT ;  /* 0x00000001080a7892 */ /* 0x001fe4000f8ec03f */
[----:B------:R-:W-:Y:S02]  /*f4c0*/  USHF.R.U32.HI UR30, URZ, 0x1, UR8 ;  /* 0x000000013f1e7899 */ /* 0x000fe40008011608 */
[----:B------:R-:W-:Y:S02]  /*f4d0*/  USHF.L.U32 UR6, UR8, 0x7, URZ ;  /* 0x0000000708067899 */ /* 0x000fe4000800063f */
[----:B------:R-:W-:Y:S02]  /*f4e0*/  USHF.L.U32 UR7, UR8, 0xc, URZ ;  /* 0x0000000c08077899 */ /* 0x000fe4000800063f */
[----:B------:R-:W-:-:S02]  /*f4f0*/  ULOP3.LUT UR8, UR8, 0xfffffffe, URZ, 0xc0, !UPT ;  /* 0xfffffffe08087892 */ /* 0x000fc4000f8ec03f */
[----:B------:R-:W-:Y:S02]  /*f500*/  UISETP.GT.U32.AND UP0, UPT, UR10, 0xffff, UPT ;  /* 0x0000ffff0a00788c */ /* 0x000fe4000bf04070 */
[----:B------:R-:W-:Y:S02]  /*f510*/  USHF.L.U32 UR20, UR16, UR8, URZ ;  /* 0x0000000810147299 */ /* 0x000fe4000800063f */
[----:B------:R-:W-:Y:S02]  /*f520*/  ULOP3.LUT UR11, UR8, 0x1, URZ, 0xfc, !UPT ;  /* 0x00000001080b7892 */ /* 0x000fe4000f8efc3f */
[----:B------:R-:W-:Y:S02]  /*f530*/  UIMAD.WIDE.U32 UR8, UR9, UR12, URZ ;  /* 0x0000000c090872a5 */ /* 0x000fe4000f8e003f */
[----:B------:R-:W-:Y:S01]  /*f540*/  USEL UR10, UR10, 0xffff, !UP0 ;  /* 0x0000ffff0a0a7887 */ /* 0x000fe2000c000000 */
[----:B------:R-:W-:Y:S01]  /*f550*/  ULDC UR12, c[0x0][0x14] ;  /* 0x00000500000c7ab9 */ /* 0x000fe20000000800 */
[----:B------:R-:W-:-:S02]  /*f560*/  USHF.L.U32 UR11, UR16, UR11, URZ ;  /* 0x0000000b100b7299 */ /* 0x000fc4000800063f */
[----:B------:R-:W-:Y:S02]  /*f570*/  UIMAD.WIDE.U32 UR24, UR8, UR12, URZ ;  /* 0x0000000c081872a5 */ /* 0x000fe4000f8e003f */
[----:B------:R-:W-:Y:S02]  /*f580*/  UIMAD UR21, UR9, UR12, URZ ;  /* 0x0000000c091572a4 */ /* 0x000fe4000f8e023f */
[----:B------:R-:W-:Y:S02]  /*f590*/  ULOP3.LUT UR10, UR10, 0xffff, URZ, 0xc0, !UPT ;  /* 0x0000ffff0a0a7892 */ /* 0x000fe4000f8ec03f */
[----:B------:R-:W-:Y:S02]  /*f5a0*/  ULOP3.LUT UR6, UR6, 0x80, URZ, 0xc0, !UPT ;  /* 0x0000008006067892 */ /* 0x000fe4000f8ec03f */
[----:B------:R-:W-:Y:S02]  /*f5b0*/  ULOP3.LUT UR7, UR7, 0x1000, URZ, 0xc0, !UPT ;  /* 0x0000100007077892 */ /* 0x000fe4000f8ec03f */
[----:B------:R-:W-:-:S02]  /*f5c0*/  ULOP3.LUT UR18, URZ, UR18, URZ, 0x33, !UPT ;  /* 0x000000123f127292 */ /* 0x000fc4000f8e333f */
[----:B------:R-:W-:Y:S02]  /*f5d0*/  ULOP3.LUT UR20, UR20, UR11, URZ, 0xfc, !UPT ;  /* 0x0000000b14147292 */ /* 0x000fe4000f8efc3f */
[----:B------:R-:W-:Y:S02]  /*f5e0*/  UIADD3 UR21, UR25, UR21, URZ ;  /* 0x0000001519157290 */ /* 0x000fe4000fffe03f */
[----:B------:R-:W-:Y:S02]  /*f5f0*/  USHF.L.U32 UR22, UR22, UR10, URZ ;  /* 0x0000000a16167299 */ /* 0x000fe4000800063f */
[----:B------:R-:W-:Y:S01]  /*f600*/  UIADD3 UR31, UR19, 0x1, URZ ;  /* 0x00000001131f7890 */ /* 0x000fe2000fffe03f */
[----:B------:R-:W-:-:S11]  /*f610*/  ULDC.64 UR32, c[0x0][0x198] ;  /* 0x0000660000207ab9 */ /* 0x000fd60000000a00 */
.L_x_315:
[----:B------:R-:W-:-:S03]  /*f620*/  UMOV UR8, 0xffffffff ;  /* 0xffffffff00087882 */ /* 0x000fc60000000000 */
[----:B------:R-:W-:Y:S05]  /*f630*/  BRA.DIV UR8, `(.L_x_305) ;  /* 0x0000001608d87947 */ /* 0x000fea000b800000 */
[----:B------:R-:W-:-:S13]  /*f640*/  ELECT P0, URZ, PT ;  /* 0x00000000003f782f */ /* 0x000fda0003800000 */
.L_x_340:
[----:B------:R-:W0:Y:S01]  /*f650*/  LDC R2, c[0x0][0x28c] ;  /* 0x0000a300ff027b82 */ /* 0x000e220000000800 */
[----:B------:R-:W-:Y:S01]  /*f660*/  BSSY B1, `(.L_x_306) ;  /* 0x000003d000017945 */ /* 0x000fe20003800000 */
[----:B0-----:R-:W-:-:S13]  /*f670*/  ISETP.LT.OR P0, PT, R2, 0x1, !P0 ;  /* 0x000000010200780c */ /* 0x001fda0004701670 */
[----:B------:R-:W-:Y:S05]  /*f680*/  @P0 BRA `(.L_x_307) ;  /* 0x0000000000e80947 */ /* 0x000fea0003800000 */
[----:B------:R-:W-:Y:S01]  /*f690*/  LEA R5, R5, UR30, 0x2 ;  /* 0x0000001e05057c11 */ /* 0x000fe2000f8e10ff */
[----:B------:R-:W-:Y:S01]  /*f6a0*/  IMAD.MOV.U32 R13, RZ, RZ, RZ ;  /* 0x000000ffff0d7224 */ /* 0x000fe200078e00ff */
[----:B------:R-:W-:Y:S01]  /*f6b0*/  LEA R7, R7, UR6, 0x8 ;  /* 0x0000000607077c11 */ /* 0x000fe2000f8e40ff */
[----:B------:R-:W-:Y:S02]  /*f6c0*/  IMAD.U32 R14, RZ, RZ, UR31 ;  /* 0x0000001fff0e7e24 */ /* 0x000fe4000f8e00ff */
[----:B------:R-:W-:Y:S02]  /*f6d0*/  IMAD.MOV.U32 R2, RZ, RZ, R0 ;  /* 0x000000ffff027224 */ /* 0x000fe400078e0000 */
[----:B------:R-:W-:Y:S02]  /*f6e0*/  IMAD.MOV.U32 R3, RZ, RZ, R8 ;  /* 0x000000ffff037224 */ /* 0x000fe400078e0008 */
[----:B------:R-:W-:-:S07]  /*f6f0*/  IMAD.SHL.U32 R10, R5, 0x20, RZ ;  /* 0x00000020050a7824 */ /* 0x000fce00078e00ff */
.L_x_310:
[----:B------:R-:W0:Y:S01]  /*f700*/  S2R R5, SR_CgaCtaId ;  /* 0x0000000000057919 */ /* 0x000e220000008800 */
[----:B------:R-:W-:Y:S01]  /*f710*/  MOV R4, 0x400 ;  /* 0x0000040000047802 */ /* 0x000fe20000000f00 */
[----:B------:R-:W1:Y:S03]  /*f720*/  S2R R15, SR_TID.X ;  /* 0x00000000000f7919 */ /* 0x000e660000002100 */
[----:B0-----:R-:W-:Y:S02]  /*f730*/  LEA R12, R5, R4, 0x18 ;  /* 0x00000004050c7211 */ /* 0x001fe400078ec0ff */
[----:B------:R-:W-:Y:S02]  /*f740*/  SHF.L.U32 R4, R2, 0x1f, RZ ;  /* 0x0000001f02047819 */ /* 0x000fe400000006ff */
[----:B-1----:R-:W-:Y:S01]  /*f750*/  LOP3.LUT P1, RZ, R15, 0x7f, RZ, 0xc0, !PT ;  /* 0x0000007f0fff7812 */ /* 0x002fe2000782c0ff */
[----:B------:R-:W-:-:S04]  /*f760*/  IMAD R11, R3, 0x8, R12 ;  /* 0x00000008030b7824 */ /* 0x000fc800078e020c */
[----:B------:R-:W0:Y:S08]  /*f770*/  SYNCS.PHASECHK.TRANS64.TRYWAIT P0, [R11+URZ+0x90], R4 ;  /* 0x000090040b0075a7 */ /* 0x000e30000800017f */
[----:B------:R-:W1:Y:S01]  /*f780*/  @!P1 LDC R5, c[0x0][0x500] ;  /* 0x00014000ff059b82 */ /* 0x000e620000000800 */
[----:B0-----:R-:W-:Y:S05]  /*f790*/  @!P0 BRA `(.L_x_308) ;  /* 0x0000001400a08947 */ /* 0x001fea0003800000 */
.L_x_341:
[----:B------:R-:W-:Y:S01]  /*f7a0*/  UPRMT UR8, UR29, 0x9910, URZ ;  /* 0x000099101d087896 */ /* 0x000fe2000800003f */
[----:B-1----:R1:W-:Y:S03]  /*f7b0*/  @!P1 SYNCS.ARRIVE.TRANS64 RZ, [R11+URZ], R5 ;  /* 0x000000050bff99a7 */ /* 0x0023e6000800003f */
[----:B------:R-:W-:-:S06]  /*f7c0*/  UISETP.NE.AND UP0, UPT, UR8, 0x2, UPT ;  /* 0x000000020800788c */ /* 0x000fcc000bf05270 */
[----:B------:R-:W-:-:S13]  /*f7d0*/  PLOP3.LUT P0, PT, PT, PT, UP0, 0x80, 0x0 ;  /* 0x000000000000781c */ /* 0x000fda0003f0f008 */
[----:B-1----:R-:W-:Y:S05]  /*f7e0*/  @P0 BRA `(.L_x_309) ;  /* 0x0000000000040947 */ /* 0x002fea0003800000 */
[----:B------:R-:W-:Y:S01]  /*f7f0*/  BPT.TRAP 0x1 ;  /* 0x000000040000795c */ /* 0x000fe20000300000 */
.L_x_309:
[C---:B0-----:R-:W-:Y:S01]  /*f800*/  LEA R4, R3.reuse, UR30, 0x2 ;  /* 0x0000001e03047c11 */ /* 0x041fe2000f8e10ff */
[----:B------:R-:W-:Y:S01]  /*f810*/  VIADD R14, R14, 0xffffffff ;  /* 0xffffffff0e0e7836 */ /* 0x000fe20000000000 */
[----:B------:R-:W-:Y:S01]  /*f820*/  R2UR UR11, R3 ;  /* 0x00000000030b72ca */ /* 0x000fe200000e0000 */
[----:B------:R-:W-:Y:S01]  /*f830*/  UIADD3 UR14, UP0, UR32, 0xf0, URZ ;  /* 0x000000f0200e7890 */ /* 0x000fe2000ff1e03f */
[----:B------:R-:W-:Y:S01]  /*f840*/  R2UR UR26, R12 ;  /* 0x000000000c1a72ca */ /* 0x000fe200000e0000 */
[----:B------:R-:W-:Y:S01]  /*f850*/  IMAD.U32 R4, R4, 0x400, R12 ;  /* 0x0000040004047824 */ /* 0x000fe200078e000c */
[----:B------:R-:W-:Y:S01]  /*f860*/  R2UR UR27, R10 ;  /* 0x000000000a1b72ca */ /* 0x000fe200000e0000 */
[----:B------:R-:W-:Y:S01]  /*f870*/  UIADD3 UR34, UP1, UR32, 0x1f0, URZ ;  /* 0x000001f020227890 */ /* 0x000fe2000ff3e03f */
[----:B------:R-:W-:Y:S01]  /*f880*/  R2UR UR9, R11 ;  /* 0x000000000b0972ca */ /* 0x000fe200000e0000 */
[----:B------:R-:W-:Y:S01]  /*f890*/  UIADD3.X UR15, URZ, UR33, URZ, UP0, !UPT ;  /* 0x000000213f0f7290 */ /* 0x000fe200087fe43f */
[----:B------:R-:W-:Y:S01]  /*f8a0*/  R2UR UR8, R4 ;  /* 0x00000000040872ca */ /* 0x000fe200000e0000 */
[----:B------:R-:W-:Y:S01]  /*f8b0*/  UPRMT UR23, URZ, 0x5410, UR22 ;  /* 0x000054103f177896 */ /* 0x000fe20008000016 */
[----:B------:R-:W-:Y:S01]  /*f8c0*/  R2UR UR10, R13 ;  /* 0x000000000d0a72ca */ /* 0x000fe200000e0000 */
[----:B------:R-:W-:Y:S01]  /*f8d0*/  VIADD R3, R3, 0x1 ;  /* 0x0000000103037836 */ /* 0x000fe20000000000 */
[----:B------:R-:W-:Y:S01]  /*f8e0*/  R2UR UR12, R6 ;  /* 0x00000000060c72ca */ /* 0x000fe200000e0000 */
[----:B------:R-:W-:Y:S01]  /*f8f0*/  ULEA UR11, UR11, UR7, 0xd ;  /* 0x000000070b0b7291 */ /* 0x000fe2000f8e683f */
[----:B------:R-:W-:Y:S01]  /*f900*/  R2UR UR28, R7 ;  /* 0x00000000071c72ca */ /* 0x000fe200000e0000 */
[----:B------:R-:W-:Y:S01]  /*f910*/  UPRMT UR36, URZ, 0x5410, UR20 ;  /* 0x000054103f247896 */ /* 0x000fe20008000014 */
[----:B------:R-:W-:Y:S01]  /*f920*/  ISETP.GT.AND P1, PT, R14, 0x1, PT ;  /* 0x000000010e00780c */ /* 0x000fe20003f24270 */
[----:B------:R-:W-:Y:S01]  /*f930*/  UIADD3 UR26, UR26, 0x12200, UR11 ;  /* 0x000122001a1a7890 */ /* 0x000fe2000fffe00b */
[----:B------:R-:W-:Y:S01]  /*f940*/  ISETP.NE.AND P0, PT, R3, 0x12, PT ;  /* 0x000000120300780c */ /* 0x000fe20003f05270 */
[----:B------:R-:W-:Y:S01]  /*f950*/  UIADD3.X UR35, URZ, UR33, URZ, UP1, !UPT ;  /* 0x000000213f237290 */ /* 0x000fe20008ffe43f */
[----:B------:R-:W-:Y:S01]  /*f960*/  VIADD R13, R13, 0x20 ;  /* 0x000000200d0d7836 */ /* 0x000fe20000000000 */
[----:B------:R-:W-:Y:S01]  /*f970*/  UIADD3 UR8, UR8, 0x200, URZ ;  /* 0x0000020008087890 */ /* 0x000fe2000fffe03f */
[----:B------:R-:W-:Y:S01]  /*f980*/  SEL R5, RZ, 0x1, P0 ;  /* 0x00000001ff057807 */ /* 0x000fe20000000000 */
[----:B------:R-:W-:Y:S01]  /*f990*/  UMOV UR16, 0x0 ;  /* 0x0000000000107882 */ /* 0x000fe20000000000 */
[----:B------:R-:W-:Y:S01]  /*f9a0*/  UMOV UR17, 0x10000000 ;  /* 0x1000000000117882 */ /* 0x000fe20000000000 */
[----:B------:R-:W-:Y:S01]  /*f9b0*/  UMOV UR11, UR27 ;  /* 0x0000001b000b7c82 */ /* 0x000fe20008000000 */
[----:B------:R-:W-:-:S02]  /*f9c0*/  LOP3.LUT R2, R2, R5, RZ, 0x3c, !PT ;  /* 0x0000000502027212 */ /* 0x000fc400078e3cff */
[----:B------:R-:W-:Y:S02]  /*f9d0*/  SEL R3, R3, RZ, P0 ;  /* 0x000000ff03037207 */ /* 0x000fe40000000000 */
[----:B------:R0:W-:Y:S02]  /*f9e0*/  UTMALDG.3D.MULTICAST [UR8], [UR14], UR23, desc[UR16] ;  /* 0x000010080e0073b4 */ /* 0x0001e40008011817 */
[----:B0-----:R-:W-:Y:S01]  /*f9f0*/  UMOV UR8, UR26 ;  /* 0x0000001a00087c82 */ /* 0x001fe20008000000 */
[----:B------:R-:W-:Y:S02]  /*fa00*/  UMOV UR11, UR28 ;  /* 0x0000001c000b7c82 */ /* 0x000fe40008000000 */
[----:B------:R0:W-:Y:S02]  /*fa10*/  UTMALDG.3D.MULTICAST [UR8], [UR34], UR36, desc[UR16] ;  /* 0x00001008220073b4 */ /* 0x0001e40008011824 */
[----:B0-----:R-:W-:Y:S05]  /*fa20*/  @P1 BRA `(.L_x_310) ;  /* 0xfffffffc00341947 */ /* 0x001fea000383ffff */
.L_x_307:
[----:B------:R-:W-:Y:S05]  /*fa30*/  BSYNC B1 ;  /* 0x0000000000017941 */ /* 0x000fea0003800000 */
.L_x_306:
[----:B------:R-:W2:Y:S01]  /*fa40*/  LDL.LU R15, [R1+0x80] ;  /* 0x00008000010f7983 */ /* 0x000ea20000300800 */
[----:B------:R-:W-:Y:S01]  /*fa50*/  LOP3.LUT P1, RZ, R9, 0xff, RZ, 0xc0, !PT ;  /* 0x000000ff09ff7812 */ /* 0x000fe2000782c0ff */
[----:B------:R-:W-:Y:S01]  /*fa60*/  VIADD R8, R8, UR19 ;  /* 0x0000001308087c36 */ /* 0x000fe20008000000 */
[----:B------:R-:W-:Y:S01]  /*fa70*/  ULDC.64 UR8, c[0x0][0x650] ;  /* 0x0001940000087ab9 */ /* 0x000fe20000000a00 */
[----:B------:R-:W3:Y:S01]  /*fa80*/  LDL.LU R12, [R1+0x84] ;  /* 0x00008400010c7983 */ /* 0x000ee20000300800 */
[----:B------:R-:W-:Y:S01]  /*fa90*/  IMAD.U32 R5, RZ, RZ, UR19 ;  /* 0x00000013ff057e24 */ /* 0x000fe2000f8e00ff */
[----:B------:R-:W-:Y:S01]  /*faa0*/  UISETP.GE.U32.AND UP0, UPT, UR19, 0x12, UPT ;  /* 0x000000121300788c */ /* 0x000fe2000bf06070 */
[----:B------:R-:W-:Y:S01]  /*fab0*/  ISETP.GT.U32.AND P0, PT, R8, 0x11, PT ;  /* 0x000000110800780c */ /* 0x000fe20003f04070 */
[----:B------:R-:W-:Y:S01]  /*fac0*/  BSSY B1, `(.L_x_311) ;  /* 0x000006d000017945 */ /* 0x000fe20003800000 */
[----:B------:R-:W-:Y:S01]  /*fad0*/  IMAD.MOV.U32 R7, RZ, RZ, -0x1 ;  /* 0xffffffffff077424 */ /* 0x000fe200078e00ff */
[----:B------:R-:W-:Y:S01]  /*fae0*/  PRMT R9, RZ, 0x7610, R9 ;  /* 0x00007610ff097816 */ /* 0x000fe20000000009 */
[----:B------:R-:W-:Y:S01]  /*faf0*/  IMAD.MOV.U32 R6, RZ, RZ, -0x1 ;  /* 0xffffffffff067424 */ /* 0x000fe200078e00ff */
[----:B------:R-:W-:-:S02]  /*fb00*/  ISETP.LT.U32.AND P0, PT, R5, 0x12, P0 ;  /* 0x000000120500780c */ /* 0x000fc40000701070 */
[----:B------:R-:W0:Y:S01]  /*fb10*/  @P1 S2R R3, SR_CgaCtaId ;  /* 0x0000000000031919 */ /* 0x000e220000008800 */
[----:B------:R-:W-:Y:S02]  /*fb20*/  @P1 MOV R2, 0x400 ;  /* 0x0000040000021802 */ /* 0x000fe40000000f00 */
[----:B------:R-:W-:Y:S02]  /*fb30*/  PLOP3.LUT P3, PT, PT, PT, UP0, 0x80, 0x0 ;  /* 0x000000000000781c */ /* 0x000fe40003f6f008 */
[----:B0-----:R-:W-:Y:S01]  /*fb40*/  @P1 LEA R4, R3, R2, 0x18 ;  /* 0x0000000203041211 */ /* 0x001fe200078ec0ff */
[----:B------:R-:W-:-:S03]  /*fb50*/  IMAD.WIDE.U32 R2, R8, 0x38e38e39, RZ ;  /* 0x38e38e3908027825 */ /* 0x000fc600078e00ff */
[----:B------:R0:W-:Y:S02]  /*fb60*/  @P1 SYNCS.ARRIVE.TRANS64.A1T0 RZ, [R4+URZ+0x138], RZ ;  /* 0x000138ff04ff19a7 */ /* 0x0001e4000810003f */
[----:B------:R-:W-:Y:S02]  /*fb70*/  SHF.R.U32.HI R5, RZ, 0x2, R3 ;  /* 0x00000002ff057819 */ /* 0x000fe40000011603 */
[----:B------:R-:W-:Y:S02]  /*fb80*/  SEL R3, RZ, 0x1, !P0 ;  /* 0x00000001ff037807 */ /* 0x000fe40004000000 */
[----:B------:R-:W-:Y:S01]  /*fb90*/  PRMT R2, RZ, 0x7610, R2 ;  /* 0x00007610ff027816 */ /* 0x000fe20000000002 */
[----:B------:R-:W-:Y:S01]  /*fba0*/  IMAD R8, R5, -0x12, R8 ;  /* 0xffffffee05087824 */ /* 0x000fe200078e0208 */
[----:B------:R-:W-:-:S04]  /*fbb0*/  LOP3.LUT R0, R0, R3, RZ, 0x3c, !PT ;  /* 0x0000000300007212 */ /* 0x000fc800078e3cff */
[----:B------:R-:W-:Y:S01]  /*fbc0*/  @P3 LOP3.LUT R0, R0, 0x1, R5, 0x78, !PT ;  /* 0x0000000100003812 */ /* 0x000fe200078e7805 */
[----:B------:R-:W-:Y:S01]  /*fbd0*/  IMAD.MOV.U32 R5, RZ, RZ, -0x1 ;  /* 0xffffffffff057424 */ /* 0x000fe200078e00ff */
[----:B---3--:R-:W-:-:S04]  /*fbe0*/  IADD3 R12, P1, R12, UR24, RZ ;  /* 0x000000180c0c7c10 */ /* 0x008fc8000ff3e0ff */
[----:B--2---:R-:W-:Y:S01]  /*fbf0*/  IADD3.X R15, R15, UR21, RZ, P1, !PT ;  /* 0x000000150f0f7c10 */ /* 0x004fe20008ffe4ff */
[----:B------:R0:W-:Y:S01]  /*fc00*/  STL [R1+0x84], R12 ;  /* 0x0000840c01007387 */ /* 0x0001e20000100800 */
[----:B------:R-:W-:-:S03]  /*fc10*/  ISETP.GE.U32.AND P0, PT, R12, UR8, PT ;  /* 0x000000080c007c0c */ /* 0x000fc6000bf06070 */
[----:B------:R0:W-:Y:S01]  /*fc20*/  STL [R1+0x80], R15 ;  /* 0x0000800f01007387 */ /* 0x0001e20000100800 */
[----:B------:R-:W-:-:S13]  /*fc30*/  ISETP.GE.U32.AND.EX P0, PT, R15, UR9, PT, P0 ;  /* 0x000000090f007c0c */ /* 0x000fda000bf06100 */
[----:B0-----:R-:W-:Y:S05]  /*fc40*/  @P0 BRA `(.L_x_312) ;  /* 0x0000000400500947 */ /* 0x001fea0003800000 */
[----:B------:R-:W-:Y:S01]  /*fc50*/  ULDC.64 UR8, c[0x0][0x628] ;  /* 0x00018a0000087ab9 */ /* 0x000fe20000000a00 */
[----:B------:R-:W0:Y:S01]  /*fc60*/  S2R R11, SR_CTAID.X ;  /* 0x00000000000b7919 */ /* 0x000e220000002500 */
[----:B------:R-:W-:Y:S01]  /*fc70*/  ISETP.NE.U32.AND P0, PT, RZ, UR8, PT ;  /* 0x00000008ff007c0c */ /* 0x000fe2000bf05070 */
[----:B------:R-:W-:Y:S01]  /*fc80*/  ULDC UR11, c[0x0][0x630] ;  /* 0x00018c00000b7ab9 */ /* 0x000fe20000000800 */
[----:B------:R-:W-:Y:S01]  /*fc90*/  IMAD.MOV.U32 R2, RZ, RZ, R12 ;  /* 0x000000ffff027224 */ /* 0x000fe200078e000c */
[----:B------:R-:W1:Y:S01]  /*fca0*/  S2R R10, SR_CTAID.Y ;  /* 0x00000000000a7919 */ /* 0x000e620000002600 */
[----:B------:R-:W-:Y:S01]  /*fcb0*/  ISETP.NE.AND.EX P0, PT, RZ, UR9, PT, P0 ;  /* 0x00000009ff007c0c */ /* 0x000fe2000bf05300 */
[----:B------:R-:W-:-:S12]  /*fcc0*/  IMAD.MOV.U32 R3, RZ, RZ, R15 ;  /* 0x000000ffff037224 */ /* 0x000fd800078e000f */
[----:B------:R-:W-:Y:S05]  /*fcd0*/  @!P0 BRA `(.L_x_313) ;  /* 0x0000000000288947 */ /* 0x000fea0003800000 */
[----:B------:R-:W-:Y:S02]  /*fce0*/  ULDC UR10, c[0x0][0x634] ;  /* 0x00018d00000a7ab9 */ /* 0x000fe40000000800 */
[----:B------:R-:W-:-:S05]  /*fcf0*/  IADD3 R7, P0, R12, UR10, RZ ;  /* 0x0000000a0c077c10 */ /* 0x000fca000ff1e0ff */
[----:B------:R-:W-:-:S04]  /*fd00*/  IMAD.X R13, RZ, RZ, R15, P0 ;  /* 0x000000ffff0d7224 */ /* 0x000fc800000e060f */
[----:B------:R-:W-:-:S04]  /*fd10*/  IMAD.WIDE.U32 R4, R13, UR8, RZ ;  /* 0x000000080d047c25 */ /* 0x000fc8000f8e00ff */
[----:B------:R-:W-:-:S04]  /*fd20*/  IMAD.WIDE.U32 R4, P0, R7, UR9, R4 ;  /* 0x0000000907047c25 */ /* 0x000fc8000f800004 */
[----:B------:R-:W-:-:S04]  /*fd30*/  IMAD.WIDE.U32 R6, R7, UR8, RZ ;  /* 0x0000000807067c25 */ /* 0x000fc8000f8e00ff */
[----:B------:R-:W-:Y:S01]  /*fd40*/  IMAD.X R3, RZ, RZ, RZ, P0 ;  /* 0x000000ffff037224 */ /* 0x000fe200000e06ff */
[----:B------:R-:W-:Y:S01]  /*fd50*/  IADD3 RZ, P0, R7, R4, RZ ;  /* 0x0000000407ff7210 */ /* 0x000fe20007f1e0ff */
[----:B------:R-:W-:-:S04]  /*fd60*/  IMAD.MOV.U32 R2, RZ, RZ, R5 ;  /* 0x000000ffff027224 */ /* 0x000fc800078e0005 */
[----:B------:R-:W-:-:S08]  /*fd70*/  IMAD.WIDE.U32.X R2, R13, UR9, R2, P0 ;  /* 0x000000090d027c25 */ /* 0x000fd000080e0402 */
.L_x_313:
[--C-:B------:R-:W-:Y:S01]  /*fd80*/  SHF.R.U64 R6, R2, UR11, R3.reuse ;  /* 0x0000000b02067c19 */ /* 0x100fe20008001203 */
[----:B------:R-:W-:Y:S01]  /*fd90*/  ULDC.64 UR8, c[0x0][0x620] ;  /* 0x0001880000087ab9 */ /* 0x000fe20000000a00 */
[----:B------:R-:W-:Y:S01]  /*fda0*/  SHF.R.U32.HI R2, RZ, UR11, R3 ;  /* 0x0000000bff027c19 */ /* 0x000fe20008011603 */
[----:B------:R-:W-:Y:S01]  /*fdb0*/  IMAD.MOV.U32 R3, RZ, RZ, R15 ;  /* 0x000000ffff037224 */ /* 0x000fe200078e000f */
[----:B------:R-:W-:Y:S01]  /*fdc0*/  IADD3 R5, P0, RZ, -R6, RZ ;  /* 0x80000006ff057210 */ /* 0x000fe20007f1e0ff */
[----:B------:R-:W2:Y:S01]  /*fdd0*/  LDC R16, c[0x0][0x144] ;  /* 0x00005100ff107b82 */ /* 0x000ea20000000800 */
[----:B0-----:R-:W-:Y:S01]  /*fde0*/  I2FP.F32.U32 R7, R11 ;  /* 0x0000000b00077245 */ /* 0x001fe20000201000 */
[----:B------:R-:W-:Y:S01]  /*fdf0*/  ULDC.64 UR14, c[0x0][0x640] ;  /* 0x00019000000e7ab9 */ /* 0x000fe20000000a00 */
[----:B------:R-:W-:Y:S01]  /*fe00*/  ULDC UR10, c[0x0][0x608] ;  /* 0x00018200000a7ab9 */ /* 0x000fe20000000800 */
[----:B------:R-:W-:Y:S01]  /*fe10*/  IMAD.X R2, RZ, RZ, ~R2, P0 ;  /* 0x000000ffff027224 */ /* 0x000fe200000e0e02 */
[----:B------:R-:W-:-:S03]  /*fe20*/  ISETP.NE.U32.AND P0, PT, RZ, UR14, PT ;  /* 0x0000000eff007c0c */ /* 0x000fc6000bf05070 */
[----:B------:R-:W-:Y:S01]  /*fe30*/  IMAD R4, R2, UR8, RZ ;  /* 0x0000000802047c24 */ /* 0x000fe2000f8e02ff */
[----:B------:R-:W0:Y:S01]  /*fe40*/  LDC R13, c[0x0][0x148] ;  /* 0x00005200ff0d7b82 */ /* 0x000e220000000800 */
[----:B------:R-:W-:Y:S01]  /*fe50*/  IMAD.MOV.U32 R2, RZ, RZ, R12 ;  /* 0x000000ffff027224 */ /* 0x000fe200078e000c */
[----:B------:R-:W-:-:S03]  /*fe60*/  ISETP.NE.AND.EX P0, PT, RZ, UR15, PT, P0 ;  /* 0x0000000fff007c0c */ /* 0x000fc6000bf05300 */
[----:B------:R-:W-:Y:S01]  /*fe70*/  IMAD.WIDE.U32 R2, R5, UR8, R2 ;  /* 0x0000000805027c25 */ /* 0x000fe2000f8e0002 */
[----:B------:R-:W-:-:S03]  /*fe80*/  ULDC UR8, c[0x0][0x150] ;  /* 0x0000540000087ab9 */ /* 0x000fc60000000800 */
[----:B------:R-:W-:Y:S02]  /*fe90*/  IMAD R5, R5, UR9, R4 ;  /* 0x0000000905057c24 */ /* 0x000fe4000f8e0204 */
[----:B------:R-:W-:Y:S01]  /*fea0*/  FMUL R4, R7, UR8 ;  /* 0x0000000807047c20 */ /* 0x000fe20008400000 */
[----:B------:R-:W-:Y:S01]  /*feb0*/  ULDC UR8, c[0x0][0x618] ;  /* 0x0001860000087ab9 */ /* 0x000fe20000000800 */
[----:B------:R-:W-:Y:S01]  /*fec0*/  ULDC UR9, c[0x0][0x154] ;  /* 0x0000550000097ab9 */ /* 0x000fe20000000800 */
[----:B------:R-:W-:-:S03]  /*fed0*/  IMAD.IADD R3, R3, 0x1, R5 ;  /* 0x0000000103037824 */ /* 0x000fc600078e0205 */
[----:B------:R-:W3:Y:S02]  /*fee0*/  F2I.U32.TRUNC.NTZ R4, R4 ;  /* 0x0000000400047305 */ /* 0x000ee4000020f000 */
[----:B------:R-:W-:Y:S02]  /*fef0*/  SHF.R.U64 R7, R2, UR8, R3 ;  /* 0x0000000802077c19 */ /* 0x000fe40008001203 */
[----:B-1----:R-:W-:-:S05]  /*ff00*/  I2FP.F32.U32 R2, R10 ;  /* 0x0000000a00027245 */ /* 0x002fca0000201000 */
[----:B------:R-:W-:Y:S01]  /*ff10*/  FMUL R5, R2, UR9 ;  /* 0x0000000902057c20 */ /* 0x000fe20008400000 */
[----:B------:R-:W-:Y:S01]  /*ff20*/  SHF.R.U32.HI R2, RZ, UR8, R3 ;  /* 0x00000008ff027c19 */ /* 0x000fe20008011603 */
[----:B------:R-:W-:Y:S02]  /*ff30*/  ULDC UR8, c[0x0][0x658] ;  /* 0x0001960000087ab9 */ /* 0x000fe40000000800 */
[----:B------:R1:W4:Y:S01]  /*ff40*/  F2I.U32.TRUNC.NTZ R15, R5 ;  /* 0x00000005000f7305 */ /* 0x000322000020f000 */
[--C-:B------:R-:W-:Y:S02]  /*ff50*/  SHF.R.U64 R14, R7, UR10, R2.reuse ;  /* 0x0000000a070e7c19 */ /* 0x100fe40008001202 */
[----:B------:R-:W-:Y:S01]  /*ff60*/  SHF.R.U32.HI R3, RZ, UR10, R2 ;  /* 0x0000000aff037c19 */ /* 0x000fe20008011602 */
[----:B---3--:R-:W-:-:S03]  /*ff70*/  IMAD.MOV R2, RZ, RZ, -R4 ;  /* 0x000000ffff027224 */ /* 0x008fc600078e0a04 */
[----:B------:R-:W-:Y:S01]  /*ff80*/  SHF.R.U64 R12, R14, UR8, R3 ;  /* 0x000000080e0c7c19 */ /* 0x000fe20008001203 */
[----:B--2---:R-:W-:Y:S01]  /*ff90*/  IMAD R17, R16, R2, R11 ;  /* 0x0000000210117224 */ /* 0x004fe200078e020b */
[----:B------:R-:W-:-:S03]  /*ffa0*/  SHF.R.U32.HI R4, RZ, UR8, R3 ;  /* 0x00000008ff047c19 */ /* 0x000fc60008011603 */
[----:B------:R-:W-:Y:S02]  /*ffb0*/  IMAD.MOV.U32 R2, RZ, RZ, R12 ;  /* 0x000000ffff027224 */ /* 0x000fe400078e000c */
[----:B------:R-:W-:Y:S01]  /*ffc0*/  IMAD.MOV.U32 R3, RZ, RZ, R4 ;  /* 0x000000ffff037224 */ /* 0x000fe200078e0004 */
[----:B-1--4-:R-:W-:Y:S06]  /*ffd0*/  @!P0 BRA `(.L_x_314) ;  /* 0x0000000000288947 */ /* 0x012fec0003800000 */
[----:B------:R-:W-:Y:S02]  /*ffe0*/  ULDC UR8, c[0x0][0x64c] ;  /* 0x0001930000087ab9 */ /* 0x000fe40000000800 */
[----:B------:R-:W-:-:S05]  /*fff0*/  IADD3 R3, P0, R12, UR8, RZ ;  /* 0x000000080c037c10 */ /* 0x000fca000ff1e0ff */
[----:B------:R-:W-:-:S04]  /*10000*/  IMAD.X R11, RZ, RZ, R4, P0 ;  /* 0x000000ffff0b7224 */ /* 0x000fc800000e0604 */
[----:B------:R-:W-:-:S04]  /*10010*/  IMAD.WIDE.U32 R4, R11, UR14, RZ ;  /* 0x0000000e0b047c25 */ /* 0x000fc8000f8e00ff */
[----:B------:R-:W-:-:S04]  /*10020*/  IMAD.WIDE.U32 R4, P0, R3, UR15, R4 ;  /* 0x0000000f03047c25 */ /* 0x000fc8000f800004 */
[----:B------:R-:W-:-:S04]  /*10030*/  IMAD.WIDE.U32 R2, R3, UR14, RZ ;  /* 0x0000000e03027c25 */ /* 0x000fc8000f8e00ff */
[----:B------:R-:W-:Y:S01]  /*10040*/  IMAD.MOV.U32 R2, RZ, RZ, R5 ;  /* 0x000000ffff027224 */ /* 0x000fe200078e0005 */
[----:B------:R-:W-:Y:S01]  /*10050*/  IADD3 RZ, P1, R3, R4, RZ ;  /* 0x0000000403ff7210 */ /* 0x000fe20007f3e0ff */
[----:B------:R-:W-:-:S04]  /*10060*/  IMAD.X R3, RZ, RZ, RZ, P0 ;  /* 0x000000ffff037224 */ /* 0x000fc800000e06ff */
[----:B------:R-:W-:-:S08]  /*10070*/  IMAD.WIDE.U32.X R2, R11, UR15, R2, P1 ;  /* 0x0000000f0b027c25 */ /* 0x000fd000088e0402 */
.L_x_314:
[----:B------:R-:W-:Y:S01]  /*10080*/  ULDC UR8, c[0x0][0x648] ;  /* 0x0001920000087ab9 */ /* 0x000fe20000000800 */
[----:B------:R-:W-:Y:S01]  /*10090*/  IMAD.MOV R15, RZ, RZ, -R15 ;  /* 0x000000ffff0f7224 */ /* 0x000fe200078e0a0f */
[----:B------:R-:W-:Y:S01]  /*100a0*/  SHF.R.U64 R3, R2, UR8, R3 ;  /* 0x0000000802037c19 */ /* 0x000fe20008001203 */
[----:B------:R-:W-:Y:S01]  /*100b0*/  ULDC UR8, c[0x0][0x638] ;  /* 0x00018e0000087ab9 */ /* 0x000fe20000000800 */
[----:B------:R-:W-:Y:S01]  /*100c0*/  LOP3.LUT R2, R14, UR18, RZ, 0xc0, !PT ;  /* 0x000000120e027c12 */ /* 0x000fe2000f8ec0ff */
[----:B0-----:R-:W-:Y:S01]  /*100d0*/  @P2 IMAD R17, R13, R15, R10 ;  /* 0x0000000f0d112224 */ /* 0x001fe200078e020a */
[----:B------:R-:W-:Y:S01]  /*100e0*/  LOP3.LUT R7, R7, UR4, RZ, 0xc0, !PT ;  /* 0x0000000407077c12 */ /* 0x000fe2000f8ec0ff */
[----:B------:R-:W-:Y:S01]  /*100f0*/  IMAD.MOV R5, RZ, RZ, -R3 ;  /* 0x000000ffff057224 */ /* 0x000fe200078e0a03 */
[----:B------:R-:W-:Y:S01]  /*10100*/  ULDC UR9, c[0x0][0x610] ;  /* 0x0001840000097ab9 */ /* 0x000fe20000000800 */
[----:B------:R-:W-:Y:S02]  /*10110*/  IMAD R2, R3, UR5, R2 ;  /* 0x0000000503027c24 */ /* 0x000fe4000f8e0202 */
[----:B------:R-:W-:Y:S01]  /*10120*/  IMAD R12, R5, UR8, R12 ;  /* 0x00000008050c7c24 */ /* 0x000fe2000f8e020c */
[----:B------:R-:W-:Y:S01]  /*10130*/  ULDC UR8, c[0x0][0x600] ;  /* 0x0001800000087ab9 */ /* 0x000fe20000000800 */
[----:B------:R-:W-:-:S02]  /*10140*/  IMAD R5, R2, UR9, R17 ;  /* 0x0000000902057c24 */ /* 0x000fc4000f8e0211 */
[----:B------:R-:W-:Y:S02]  /*10150*/  IMAD R12, R12, UR8, R7 ;  /* 0x000000080c0c7c24 */ /* 0x000fe4000f8e0207 */
[----:B------:R-:W-:-:S03]  /*10160*/  IMAD.MOV.U32 R2, RZ, RZ, 0x1 ;  /* 0x00000001ff027424 */ /* 0x000fc600078e00ff */
[----:B------:R-:W-:Y:S02]  /*10170*/  SEL R7, R12, R5, !P2 ;  /* 0x000000050c077207 */ /* 0x000fe40005000000 */
[----:B------:R-:W-:-:S07]  /*10180*/  SEL R5, R5, R12, !P2 ;  /* 0x0000000c05057207 */ /* 0x000fce0005000000 */
.L_x_312:
[----:B------:R-:W-:Y:S05]  /*10190*/  BSYNC B1 ;  /* 0x0000000000017941 */ /* 0x000fea0003800000 */
.L_x_311:
[----:B------:R-:W-:-:S13]  /*101a0*/  LOP3.LUT P0, RZ, R2, 0xff, RZ, 0xc0, !PT ;  /* 0x000000ff02ff7812 */ /* 0x000fda000780c0ff */
[----:B------:R-:W-:Y:S05]  /*101b0*/  @P0 BRA `(.L_x_315) ;  /* 0xfffffff400180947 */ /* 0x000fea000383ffff */
[----:B------:R-:W-:Y:S05]  /*101c0*/  BSYNC B0 ;  /* 0x0000000000007941 */ /* 0x000fea0003800000 */
.L_x_304:
[----:B------:R-:W-:-:S03]  /*101d0*/  UMOV UR8, 0xffffffff ;  /* 0xffffffff00087882 */ /* 0x000fc60000000000 */
[----:B------:R-:W-:Y:S05]  /*101e0*/  BRA.DIV UR8, `(.L_x_316) ;  /* 0x0000000e08207947 */ /* 0x000fea000b800000 */
[----:B------:R-:W-:-:S13]  /*101f0*/  ELECT P0, URZ, PT ;  /* 0x00000000003f782f */ /* 0x000fda0003800000 */
.L_x_344:
[----:B------:R-:W-:Y:S04]  /*10200*/  BSSY B0, `(.L_x_317) ;  /* 0x00000aa000007945 */ /* 0x000fe80003800000 */
[----:B------:R-:W-:Y:S05]  /*10210*/  @!P0 BRA `(.L_x_318) ;  /* 0x0000000800a08947 */ /* 0x000fea0003800000 */
[----:B------:R-:W-:-:S04]  /*10220*/  ULOP3.LUT UR8, UR13, 0x2, URZ, 0xfc, !UPT ;  /* 0x000000020d087892 */ /* 0x000fc8000f8efc3f */
[----:B------:R-:W-:-:S06]  /*10230*/  UISETP.NE.AND UP0, UPT, UR8, 0x3, UPT ;  /* 0x000000030800788c */ /* 0x000fcc000bf05270 */
[----:B------:R-:W-:-:S13]  /*10240*/  PLOP3.LUT P0, PT, PT, PT, UP0, 0x80, 0x0 ;  /* 0x000000000000781c */ /* 0x000fda0003f0f008 */
[----:B------:R-:W-:Y:S05]  /*10250*/  @!P0 BRA `(.L_x_319) ;  /* 0x0000000000048947 */ /* 0x000fea0003800000 */
[----:B------:R-:W-:Y:S01]  /*10260*/  BPT.TRAP 0x1 ;  /* 0x000000040000795c */ /* 0x000fe20000300000 */
.L_x_319:
[----:B------:R-:W0:Y:S01]  /*10270*/  S2R R3, SR_CgaCtaId ;  /* 0x0000000000037919 */ /* 0x000e220000008800 */
[----:B------:R-:W-:-:S04]  /*10280*/  MOV R2, 0x400 ;  /* 0x0000040000027802 */ /* 0x000fc80000000f00 */
[----:B0-----:R-:W-:Y:S02]  /*10290*/  LEA R3, R3, R2, 0x18 ;  /* 0x0000000203037211 */ /* 0x001fe400078ec0ff */
[----:B------:R-:W-:-:S03]  /*102a0*/  SHF.L.U32 R2, R0, 0x1f, RZ ;  /* 0x0000001f00027819 */ /* 0x000fc600000006ff */
[----:B------:R-:W-:-:S04]  /*102b0*/  VIADD R3, R3, 0x90 ;  /* 0x0000009003037836 */ /* 0x000fc80000000000 */
[C---:B------:R-:W-:Y:S02]  /*102c0*/  IMAD R7, R8.reuse, 0x8, R3 ;  /* 0x0000000808077824 */ /* 0x040fe400078e0203 */
[----:B------:R-:W-:Y:S02]  /*102d0*/  VIADD R8, R8, 0x1 ;  /* 0x0000000108087836 */ /* 0x000fe40000000000 */
[----:B------:R-:W0:Y:S03]  /*102e0*/  SYNCS.PHASECHK.TRANS64.TRYWAIT P0, [R7+URZ], R2 ;  /* 0x00000002070075a7 */ /* 0x000e26000800017f */
[----:B------:R-:W-:-:S04]  /*102f0*/  ISETP.NE.AND P1, PT, R8, 0x12, PT ;  /* 0x000000120800780c */ /* 0x000fc80003f25270 */
[----:B------:R-:W-:Y:S02]  /*10300*/  SEL R5, RZ, 0x1, P1 ;  /* 0x00000001ff057807 */ /* 0x000fe40000800000 */
[----:B------:R-:W-:Y:S02]  /*10310*/  SEL R8, R8, RZ, P1 ;  /* 0x000000ff08087207 */ /* 0x000fe40000800000 */
[----:B------:R-:W-:-:S03]  /*10320*/  LOP3.LUT R5, R0, R5, RZ, 0x3c, !PT ;  /* 0x0000000500057212 */ /* 0x000fc600078e3cff */
[----:B------:R-:W-:Y:S01]  /*10330*/  IMAD R9, R8, 0x8, R3 ;  /* 0x0000000808097824 */ /* 0x000fe200078e0203 */
[----:B------:R-:W-:Y:S01]  /*10340*/  SHF.L.U32 R4, R5, 0x1f, RZ ;  /* 0x0000001f05047819 */ /* 0x000fe200000006ff */
[----:B0-----:R-:W-:Y:S06]  /*10350*/  @!P0 BRA `(.L_x_320) ;  /* 0x0000000800e48947 */ /* 0x001fec0003800000 */
.L_x_345:
[----:B------:R-:W1:Y:S01]  /*10360*/  SYNCS.PHASECHK.TRANS64.TRYWAIT P0, [R9+URZ], R4 ;  /* 0x00000004090075a7 */ /* 0x000e62000800017f */
[----:B------:R-:W-:-:S05]  /*10370*/  VIADD R0, R8, 0x1 ;  /* 0x0000000108007836 */ /* 0x000fca0000000000 */
[----:B------:R-:W-:-:S04]  /*10380*/  ISETP.NE.AND P1, PT, R0, 0x12, PT ;  /* 0x000000120000780c */ /* 0x000fc80003f25270 */
[----:B0-----:R-:W-:Y:S02]  /*10390*/  SEL R2, RZ, 0x1, P1 ;  /* 0x00000001ff027807 */ /* 0x001fe40000800000 */
[----:B------:R-:W-:Y:S02]  /*103a0*/  SEL R0, R0, RZ, P1 ;  /* 0x000000ff00007207 */ /* 0x000fe40000800000 */
[----:B------:R-:W-:-:S03]  /*103b0*/  LOP3.LUT R7, R5, R2, RZ, 0x3c, !PT ;  /* 0x0000000205077212 */ /* 0x000fc600078e3cff */
[----:B------:R-:W-:Y:S01]  /*103c0*/  IMAD R6, R0, 0x8, R3 ;  /* 0x0000000800067824 */ /* 0x000fe200078e0203 */
[----:B------:R-:W-:Y:S01]  /*103d0*/  SHF.L.U32 R5, R7, 0x1f, RZ ;  /* 0x0000001f07057819 */ /* 0x000fe200000006ff */
[----:B-1----:R-:W-:Y:S06]  /*103e0*/  @!P0 BRA `(.L_x_321) ;  /* 0x0000000800d48947 */ /* 0x002fec0003800000 */
.L_x_346:
[----:B------:R-:W1:Y:S01]  /*103f0*/  SYNCS.PHASECHK.TRANS64.TRYWAIT P0, [R6+URZ], R5 ;  /* 0x00000005060075a7 */ /* 0x000e62000800017f */
[----:B------:R-:W-:-:S05]  /*10400*/  VIADD R0, R0, 0x1 ;  /* 0x0000000100007836 */ /* 0x000fca0000000000 */
[----:B------:R-:W-:-:S04]  /*10410*/  ISETP.NE.AND P1, PT, R0, 0x12, PT ;  /* 0x000000120000780c */ /* 0x000fc80003f25270 */
[----:B------:R-:W-:Y:S02]  /*10420*/  SEL R2, RZ, 0x1, P1 ;  /* 0x00000001ff027807 */ /* 0x000fe40000800000 */
[----:B------:R-:W-:Y:S02]  /*10430*/  SEL R0, R0, RZ, P1 ;  /* 0x000000ff00007207 */ /* 0x000fe40000800000 */
[----:B------:R-:W-:-:S03]  /*10440*/  LOP3.LUT R7, R7, R2, RZ, 0x3c, !PT ;  /* 0x0000000207077212 */ /* 0x000fc600078e3cff */
[----:B0-----:R-:W-:Y:S01]  /*10450*/  IMAD R9, R0, 0x8, R3 ;  /* 0x0000000800097824 */ /* 0x001fe200078e0203 */
[----:B------:R-:W-:Y:S01]  /*10460*/  SHF.L.U32 R4, R7, 0x1f, RZ ;  /* 0x0000001f07047819 */ /* 0x000fe200000006ff */
[----:B-1----:R-:W-:Y:S06]  /*10470*/  @!P0 BRA `(.L_x_322) ;  /* 0x0000000800c48947 */ /* 0x002fec0003800000 */
.L_x_347:
        /* <DEDUP_REMOVED lines=9> */
.L_x_348:
        /* <DEDUP_REMOVED lines=9> */
.L_x_349:
        /* <DEDUP_REMOVED lines=9> */
.L_x_350:
        /* <DEDUP_REMOVED lines=9> */
.L_x_351:
        /* <DEDUP_REMOVED lines=9> */
.L_x_352:
        /* <DEDUP_REMOVED lines=9> */
.L_x_353:
        /* <DEDUP_REMOVED lines=9> */
.L_x_354:
        /* <DEDUP_REMOVED lines=9> */
.L_x_355:
        /* <DEDUP_REMOVED lines=9> */
.L_x_356:
        /* <DEDUP_REMOVED lines=9> */
.L_x_357:
        /* <DEDUP_REMOVED lines=9> */
.L_x_358:
        /* <DEDUP_REMOVED lines=9> */
.L_x_359:
        /* <DEDUP_REMOVED lines=9> */
.L_x_360:
[----:B------:R-:W1:Y:S01]  /*10bd0*/  SYNCS.PHASECHK.TRANS64.TRYWAIT P0, [R6+URZ], R5 ;  /* 0x00000005060075a7 */ /* 0x000e62000800017f */
[----:B------:R-:W-:-:S05]  /*10be0*/  VIADD R0, R0, 0x1 ;  /* 0x0000000100007836 */ /* 0x000fca0000000000 */
[----:B------:R-:W-:-:S04]  /*10bf0*/  ISETP.NE.AND P1, PT, R0, 0x12, PT ;  /* 0x000000120000780c */ /* 0x000fc80003f25270 */
[----:B------:R-:W-:Y:S02]  /*10c00*/  SEL R2, RZ, 0x1, P1 ;  /* 0x00000001ff027807 */ /* 0x000fe40000800000 */
[----:B------:R-:W-:Y:S02]  /*10c10*/  SEL R0, R0, RZ, P1 ;  /* 0x000000ff00007207 */ /* 0x000fe40000800000 */
[----:B------:R-:W-:Y:S01]  /*10c20*/  LOP3.LUT R2, R7, R2, RZ, 0x3c, !PT ;  /* 0x0000000207027212 */ /* 0x000fe200078e3cff */
[----:B-1----:R-:W-:Y:S06]  /*10c30*/  @!P0 BRA `(.L_x_336) ;  /* 0x0000000400ec8947 */ /* 0x002fec0003800000 */
.L_x_361:
[----:B------:R-:W-:Y:S01]  /*10c40*/  IMAD R3, R0, 0x8, R3 ;  /* 0x0000000800037824 */ /* 0x000fe200078e0203 */
[----:B------:R-:W-:-:S07]  /*10c50*/  SHF.L.U32 R0, R2, 0x1f, RZ ;  /* 0x0000001f02007819 */ /* 0x000fce00000006ff */
.L_x_337:
[----:B--2---:R2:W3:Y:S02]  /*10c60*/  SYNCS.PHASECHK.TRANS64.TRYWAIT P0, [R3+URZ], R0 ;  /* 0x00000000030075a7 */ /* 0x0044e4000800017f */
[----:B---3--:R-:W-:Y:S05]  /*10c70*/  @!P0 NANOSLEEP.SYNCS 0x989680 ;  /* 0x009896800000895d */ /* 0x008fea0003900000 */
[----:B------:R-:W3:Y:S02]  /*10c80*/  @!P0 SYNCS.PHASECHK.TRANS64 P0, [R3+URZ], R0 ;  /* 0x00000000030085a7 */ /* 0x000ee4000800007f */
[----:B---3--:R-:W-:Y:S05]  /*10c90*/  @!P0 BRA `(.L_x_337) ;  /* 0xfffffffc00f08947 */ /* 0x008fea000383ffff */
.L_x_318:
[----:B------:R-:W-:Y:S05]  /*10ca0*/  BSYNC B0 ;  /* 0x0000000000007941 */ /* 0x000fea0003800000 */
.L_x_317:
[----:B------:R-:W-:Y:S05]  /*10cb0*/  EXIT ;  /* 0x000000000000794d */ /* 0x000fea0003800000 */
.L_x_22:
[----:B-1----:R-:W-:-:S04]  /*10cc0*/  IMAD.U32 R3, RZ, RZ, UR6 ;  /* 0x00000006ff037e24 */ /* 0x002fc8000f8e00ff */
[----:B------:R1:W2:Y:S03]  /*10cd0*/  SYNCS.PHASECHK.TRANS64.TRYWAIT P0, [R3+URZ], R0 ;  /* 0x00000000030075a7 */ /* 0x0002a6000800017f */
[----:B--2---:R-:W-:Y:S05]  /*10ce0*/  @!P0 NANOSLEEP.SYNCS 0x989680 ;  /* 0x009896800000895d */ /* 0x004fea0003900000 */
[----:B------:R-:W2:Y:S02]  /*10cf0*/  @!P0 SYNCS.PHASECHK.TRANS64 P0, [R3+URZ], R0 ;  /* 0x00000000030085a7 */ /* 0x000ea4000800007f */
[----:B--2---:R-:W-:Y:S05]  /*10d00*/  @!P0 BRA `(.L_x_22) ;  /* 0xfffffffc00ec8947 */ /* 0x004fea000383ffff */
[----:B------:R-:W-:Y:S05]  /*10d10*/  BRA `(.L_x_21) ;  /* 0xffffff1000c07947 */ /* 0x000fea000383ffff */
.L_x_28:
[----:B-----5:R1:W-:Y:S02]  /*10d20*/  STL [R1+0x90], R0 ;  /* 0x0000900001007387 */ /* 0x0203e40000100800 */
[----:B-1----:R-:W-:-:S04]  /*10d30*/  IMAD.U32 R0, RZ, RZ, UR9 ;  /* 0x00000009ff007e24 */ /* 0x002fc8000f8e00ff */
[----:B------:R1:W3:Y:S03]  /*10d40*/  SYNCS.PHASECHK.TRANS64.TRYWAIT P0, [R0+URZ], R229 ;  /* 0x000000e5000075a7 */ /* 0x0002e6000800017f */
[----:B---3--:R-:W-:Y:S05]  /*10d50*/  @!P0 NANOSLEEP.SYNCS 0x989680 ;  /* 0x009896800000895d */ /* 0x008fea0003900000 */
[----:B------:R1:W3:Y:S02]  /*10d60*/  @!P0 SYNCS.PHASECHK.TRANS64 P0, [R0+URZ], R229 ;  /* 0x000000e5000085a7 */ /* 0x0002e4000800007f */
[----:B-1----:R1:W5:Y:S02]  /*10d70*/  LDL.LU R0, [R1+0x90] ;  /* 0x0000900001007983 */ /* 0x0023640000300800 */
[----:B-1-3--:R-:W-:Y:S05]  /*10d80*/  @!P0 BRA `(.L_x_28) ;  /* 0xfffffffc00e48947 */ /* 0x00afea000383ffff */
[----:B------:R-:W-:Y:S05]  /*10d90*/  BRA `(.L_x_27) ;  /* 0xffffff2400207947 */ /* 0x000fea000383ffff */
.L_x_305:
[----:B------:R-:W-:Y:S01]  /*10da0*/  BSSY B1, `(.L_x_338) ;  /* 0x0000006000017945 */ /* 0x000fe20003800000 */
[----:B------:R-:W-:-:S07]  /*10db0*/  IMAD.MOV.U32 R2, RZ, RZ, -0x1 ;  /* 0xffffffffff027424 */ /* 0x000fce00078e00ff */
[----:B------:R-:W-:Y:S05]  /*10dc0*/  WARPSYNC.COLLECTIVE R2, `(.L_x_339) ;  /* 0x00000000020c7348 */ /* 0x000fea0003c00000 */
[----:B------:R-:W-:Y:S02]  /*10dd0*/  ELECT P0, UR62, PT ;  /* 0x00000000003e782f */ /* 0x000fe40003800000 */
[----:B------:R-:W-:Y:S01]  /*10de0*/  MOV R2, UR62 ;  /* 0x0000003e00027c02 */ /* 0x000fe20008000f00 */
[----:B------:R-:W-:Y:S10]  /*10df0*/  ENDCOLLECTIVE ;  /* 0x000000000000791b */ /* 0x000ff40003800000 */
.L_x_339:
[----:B------:R-:W-:Y:S05]  /*10e00*/  BSYNC B1 ;  /* 0x0000000000017941 */ /* 0x000fea0003800000 */
.L_x_338:
[----:B------:R-:W-:Y:S05]  /*10e10*/  BRA `(.L_x_340) ;  /* 0xffffffe8000c7947 */ /* 0x000fea000383ffff */
.L_x_308:
[----:B0-----:R0:W2:Y:S02]  /*10e20*/  SYNCS.PHASECHK.TRANS64.TRYWAIT P0, [R11+URZ+0x90], R4 ;  /* 0x000090040b0075a7 */ /* 0x0010a4000800017f */
[----:B--2---:R-:W-:Y:S05]  /*10e30*/  @!P0 NANOSLEEP.SYNCS 0x989680 ;  /* 0x009896800000895d */ /* 0x004fea0003900000 */
[----:B------:R-:W2:Y:S02]  /*10e40*/  @!P0 SYNCS.PHASECHK.TRANS64 P0, [R11+URZ+0x90], R4 ;  /* 0x000090040b0085a7 */ /* 0x000ea4000800007f */
[----:B--2---:R-:W-:Y:S05]  /*10e50*/  @!P0 BRA `(.L_x_308) ;  /* 0xfffffffc00f08947 */ /* 0x004fea000383ffff */
[----:B------:R-:W-:Y:S05]  /*10e60*/  BRA `(.L_x_341) ;  /* 0xffffffe8004c7947 */ /* 0x000fea000383ffff */
.L_x_316:
[----:B------:R-:W-:Y:S01]  /*10e70*/  BSSY B0, `(.L_x_342) ;  /* 0x0000006000007945 */ /* 0x000fe20003800000 */
[----:B------:R-:W-:-:S07]  /*10e80*/  IMAD.MOV.U32 R2, RZ, RZ, -0x1 ;  /* 0xffffffffff027424 */ /* 0x000fce00078e00ff */
[----:B------:R-:W-:Y:S05]  /*10e90*/  WARPSYNC.COLLECTIVE R2, `(.L_x_343) ;  /* 0x00000000020c7348 */ /* 0x000fea0003c00000 */
[----:B------:R-:W-:Y:S02]  /*10ea0*/  ELECT P0, UR62, PT ;  /* 0x00000000003e782f */ /* 0x000fe40003800000 */
[----:B------:R-:W-:Y:S01]  /*10eb0*/  MOV R2, UR62 ;  /* 0x0000003e00027c02 */ /* 0x000fe20008000f00 */
[----:B------:R-:W-:Y:S10]  /*10ec0*/  ENDCOLLECTIVE ;  /* 0x000000000000791b */ /* 0x000ff40003800000 */
.L_x_343:
[----:B------:R-:W-:Y:S05]  /*10ed0*/  BSYNC B0 ;  /* 0x0000000000007941 */ /* 0x000fea0003800000 */
.L_x_342:
[----:B------:R-:W-:Y:S05]  /*10ee0*/  BRA `(.L_x_344) ;  /* 0xfffffff000c47947 */ /* 0x000fea000383ffff */
.L_x_320:
[----:B0-----:R0:W1:Y:S02]  /*10ef0*/  SYNCS.PHASECHK.TRANS64.TRYWAIT P0, [R7+URZ], R2 ;  /* 0x00000002070075a7 */ /* 0x001064000800017f */
[----:B-1----:R-:W-:Y:S05]  /*10f00*/  @!P0 NANOSLEEP.SYNCS 0x989680 ;  /* 0x009896800000895d */ /* 0x002fea0003900000 */
[----:B------:R-:W1:Y:S02]  /*10f10*/  @!P0 SYNCS.PHASECHK.TRANS64 P0, [R7+URZ], R2 ;  /* 0x00000002070085a7 */ /* 0x000e64000800007f */
[----:B-1----:R-:W-:Y:S05]  /*10f20*/  @!P0 BRA `(.L_x_320) ;  /* 0xfffffffc00f08947 */ /* 0x002fea000383ffff */
[----:B------:R-:W-:Y:S05]  /*10f30*/  BRA `(.L_x_345) ;  /* 0xfffffff400087947 */ /* 0x000fea000383ffff */
.L_x_321:
[----:B0-----:R0:W1:Y:S02]  /*10f40*/  SYNCS.PHASECHK.TRANS64.TRYWAIT P0, [R9+URZ], R4 ;  /* 0x00000004090075a7 */ /* 0x001064000800017f */
[----:B-1----:R-:W-:Y:S05]  /*10f50*/  @!P0 NANOSLEEP.SYNCS 0x989680 ;  /* 0x009896800000895d */ /* 0x002fea0003900000 */
[----:B------:R-:W1:Y:S02]  /*10f60*/  @!P0 SYNCS.PHASECHK.TRANS64 P0, [R9+URZ], R4 ;  /* 0x00000004090085a7 */ /* 0x000e64000800007f */
[----:B-1----:R-:W-:Y:S05]  /*10f70*/  @!P0 BRA `(.L_x_321) ;  /* 0xfffffffc00f08947 */ /* 0x002fea000383ffff */
[----:B------:R-:W-:Y:S05]  /*10f80*/  BRA `(.L_x_346) ;  /* 0xfffffff400187947 */ /* 0x000fea000383ffff */
.L_x_322:
[----:B0-----:R0:W1:Y:S02]  /*10f90*/  SYNCS.PHASECHK.TRANS64.TRYWAIT P0, [R6+URZ], R5 ;  /* 0x00000005060075a7 */ /* 0x001064000800017f */
[----:B-1----:R-:W-:Y:S05]  /*10fa0*/  @!P0 NANOSLEEP.SYNCS 0x989680 ;  /* 0x009896800000895d */ /* 0x002fea0003900000 */
[----:B------:R-:W1:Y:S02]  /*10fb0*/  @!P0 SYNCS.PHASECHK.TRANS64 P0, [R6+URZ], R5 ;  /* 0x00000005060085a7 */ /* 0x000e64000800007f */
[----:B-1----:R-:W-:Y:S05]  /*10fc0*/  @!P0 BRA `(.L_x_322) ;  /* 0xfffffffc00f08947 */ /* 0x002fea000383ffff */
[----:B------:R-:W-:Y:S05]  /*10fd0*/  BRA `(.L_x_347) ;  /* 0xfffffff400287947 */ /* 0x000fea000383ffff */
.L_x_323:
[----:B0-----:R0:W1:Y:S02]  /*10fe0*/  SYNCS.PHASECHK.TRANS64.TRYWAIT P0, [R9+URZ], R4 ;  /* 0x00000004090075a7 */ /* 0x001064000800017f */
[----:B-1----:R-:W-:Y:S05]  /*10ff0*/  @!P0 NANOSLEEP.SYNCS 0x989680 ;  /* 0x009896800000895d */ /* 0x002fea0003900000 */
[----:B------:R-:W1:Y:S02]  /*11000*/  @!P0 SYNCS.PHASECHK.TRANS64 P0, [R9+URZ], R4 ;  /* 0x00000004090085a7 */ /* 0x000e64000800007f */
[----:B-1----:R-:W-:Y:S05]  /*11010*/  @!P0 BRA `(.L_x_323) ;  /* 0xfffffffc00f08947 */ /* 0x002fea000383ffff */
[----:B------:R-:W-:Y:S05]  /*11020*/  BRA `(.L_x_348) ;  /* 0xfffffff400387947 */ /* 0x000fea000383ffff */
.L_x_324:
[----:B0-----:R0:W1:Y:S02]  /*11030*/  SYNCS.PHASECHK.TRANS64.TRYWAIT P0, [R6+URZ], R5 ;  /* 0x00000005060075a7 */ /* 0x001064000800017f */
[----:B-1----:R-:W-:Y:S05]  /*11040*/  @!P0 NANOSLEEP.SYNCS 0x989680 ;  /* 0x009896800000895d */ /* 0x002fea0003900000 */
[----:B------:R-:W1:Y:S02]  /*11050*/  @!P0 SYNCS.PHASECHK.TRANS64 P0, [R6+URZ], R5 ;  /* 0x00000005060085a7 */ /* 0x000e64000800007f */
[----:B-1----:R-:W-:Y:S05]  /*11060*/  @!P0 BRA `(.L_x_324) ;  /* 0xfffffffc00f08947 */ /* 0x002fea000383ffff */
[----:B------:R-:W-:Y:S05]  /*11070*/  BRA `(.L_x_349) ;  /* 0xfffffff400487947 */ /* 0x000fea000383ffff */
.L_x_325:
[----:B0-----:R0:W1:Y:S02]  /*11080*/  SYNCS.PHASECHK.TRANS64.TRYWAIT P0, [R9+URZ], R4 ;  /* 0x00000004090075a7 */ /* 0x001064000800017f */
[----:B-1----:R-:W-:Y:S05]  /*11090*/  @!P0 NANOSLEEP.SYNCS 0x989680 ;  /* 0x009896800000895d */ /* 0x002fea0003900000 */
[----:B------:R-:W1:Y:S02]  /*110a0*/  @!P0 SYNCS.PHASECHK.TRANS64 P0, [R9+URZ], R4 ;  /* 0x00000004090085a7 */ /* 0x000e64000800007f */
[----:B-1----:R-:W-:Y:S05]  /*110b0*/  @!P0 BRA `(.L_x_325) ;  /* 0xfffffffc00f08947 */ /* 0x002fea000383ffff */
[----:B------:R-:W-:Y:S05]  /*110c0*/  BRA `(.L_x_350) ;  /* 0xfffffff400587947 */ /* 0x000fea000383ffff */
.L_x_326:
[----:B0-----:R0:W1:Y:S02]  /*110d0*/  SYNCS.PHASECHK.TRANS64.TRYWAIT P0, [R6+URZ], R5 ;  /* 0x00000005060075a7 */ /* 0x001064000800017f */
[----:B-1----:R-:W-:Y:S05]  /*110e0*/  @!P0 NANOSLEEP.SYNCS 0x989680 ;  /* 0x009896800000895d */ /* 0x002fea0003900000 */
[----:B------:R-:W1:Y:S02]  /*110f0*/  @!P0 SYNCS.PHASECHK.TRANS64 P0, [R6+URZ], R5 ;  /* 0x00000005060085a7 */ /* 0x000e64000800007f */
[----:B-1----:R-:W-:Y:S05]  /*11100*/  @!P0 BRA `(.L_x_326) ;  /* 0xfffffffc00f08947 */ /* 0x002fea000383ffff */
[----:B------:R-:W-:Y:S05]  /*11110*/  BRA `(.L_x_351) ;  /* 0xfffffff400687947 */ /* 0x000fea000383ffff */
.L_x_327:
[----:B0-----:R0:W1:Y:S02]  /*11120*/  SYNCS.PHASECHK.TRANS64.TRYWAIT P0, [R9+URZ], R4 ;  /* 0x00000004090075a7 */ /* 0x001064000800017f */
[----:B-1----:R-:W-:Y:S05]  /*11130*/  @!P0 NANOSLEEP.SYNCS 0x989680 ;  /* 0x009896800000895d */ /* 0x002fea0003900000 */
[----:B------:R-:W1:Y:S02]  /*11140*/  @!P0 SYNCS.PHASECHK.TRANS64 P0, [R9+URZ], R4 ;  /* 0x00000004090085a7 */ /* 0x000e64000800007f */
[----:B-1----:R-:W-:Y:S05]  /*11150*/  @!P0 BRA `(.L_x_327) ;  /* 0xfffffffc00f08947 */ /* 0x002fea000383ffff */
[----:B------:R-:W-:Y:S05]  /*11160*/  BRA `(.L_x_352) ;  /* 0xfffffff400787947 */ /* 0x000fea000383ffff */
.L_x_328:
[----:B0-----:R0:W1:Y:S02]  /*11170*/  SYNCS.PHASECHK.TRANS64.TRYWAIT P0, [R6+URZ], R5 ;  /* 0x00000005060075a7 */ /* 0x001064000800017f */
[----:B-1----:R-:W-:Y:S05]  /*11180*/  @!P0 NANOSLEEP.SYNCS 0x989680 ;  /* 0x009896800000895d */ /* 0x002fea0003900000 */
[----:B------:R-:W1:Y:S02]  /*11190*/  @!P0 SYNCS.PHASECHK.TRANS64 P0, [R6+URZ], R5 ;  /* 0x00000005060085a7 */ /* 0x000e64000800007f */
[----:B-1----:R-:W-:Y:S05]  /*111a0*/  @!P0 BRA `(.L_x_328) ;  /* 0xfffffffc00f08947 */ /* 0x002fea000383ffff */
[----:B------:R-:W-:Y:S05]  /*111b0*/  BRA `(.L_x_353) ;  /* 0xfffffff400887947 */ /* 0x000fea000383ffff */
.L_x_329:
[----:B0-----:R0:W1:Y:S02]  /*111c0*/  SYNCS.PHASECHK.TRANS64.TRYWAIT P0, [R9+URZ], R4 ;  /* 0x00000004090075a7 */ /* 0x001064000800017f */
[----:B-1----:R-:W-:Y:S05]  /*111d0*/  @!P0 NANOSLEEP.SYNCS 0x989680 ;  /* 0x009896800000895d */ /* 0x002fea0003900000 */
[----:B------:R-:W1:Y:S02]  /*111e0*/  @!P0 SYNCS.PHASECHK.TRANS64 P0, [R9+URZ], R4 ;  /* 0x00000004090085a7 */ /* 0x000e64000800007f */
[----:B-1----:R-:W-:Y:S05]  /*111f0*/  @!P0 BRA `(.L_x_329) ;  /* 0xfffffffc00f08947 */ /* 0x002fea000383ffff */
[----:B------:R-:W-:Y:S05]  /*11200*/  BRA `(.L_x_354) ;  /* 0xfffffff400987947 */ /* 0x000fea000383ffff */
.L_x_330:
[----:B0-----:R0:W1:Y:S02]  /*11210*/  SYNCS.PHASECHK.TRANS64.TRYWAIT P0, [R6+URZ], R5 ;  /* 0x00000005060075a7 */ /* 0x001064000800017f */
[----:B-1----:R-:W-:Y:S05]  /*11220*/  @!P0 NANOSLEEP.SYNCS 0x989680 ;  /* 0x009896800000895d */ /* 0x002fea0003900000 */
[----:B------:R-:W1:Y:S02]  /*11230*/  @!P0 SYNCS.PHASECHK.TRANS64 P0, [R6+URZ], R5 ;  /* 0x00000005060085a7 */ /* 0x000e64000800007f */
[----:B-1----:R-:W-:Y:S05]  /*11240*/  @!P0 BRA `(.L_x_330) ;  /* 0xfffffffc00f08947 */ /* 0x002fea000383ffff */
[----:B------:R-:W-:Y:S05]  /*11250*/  BRA `(.L_x_355) ;  /* 0xfffffff400a87947 */ /* 0x000fea000383ffff */
.L_x_331:
[----:B0-----:R0:W1:Y:S02]  /*11260*/  SYNCS.PHASECHK.TRANS64.TRYWAIT P0, [R9+URZ], R4 ;  /* 0x00000004090075a7 */ /* 0x001064000800017f */
[----:B-1----:R-:W-:Y:S05]  /*11270*/  @!P0 NANOSLEEP.SYNCS 0x989680 ;  /* 0x009896800000895d */ /* 0x002fea0003900000 */
[----:B------:R-:W1:Y:S02]  /*11280*/  @!P0 SYNCS.PHASECHK.TRANS64 P0, [R9+URZ], R4 ;  /* 0x00000004090085a7 */ /* 0x000e64000800007f */
[----:B-1----:R-:W-:Y:S05]  /*11290*/  @!P0 BRA `(.L_x_331) ;  /* 0xfffffffc00f08947 */ /* 0x002fea000383ffff */
[----:B------:R-:W-:Y:S05]  /*112a0*/  BRA `(.L_x_356) ;  /* 0xfffffff400b87947 */ /* 0x000fea000383ffff */
.L_x_332:
[----:B0-----:R0:W1:Y:S02]  /*112b0*/  SYNCS.PHASECHK.TRANS64.TRYWAIT P0, [R6+URZ], R5 ;  /* 0x00000005060075a7 */ /* 0x001064000800017f */
[----:B-1----:R-:W-:Y:S05]  /*112c0*/  @!P0 NANOSLEEP.SYNCS 0x989680 ;  /* 0x009896800000895d */ /* 0x002fea0003900000 */
[----:B------:R-:W1:Y:S02]  /*112d0*/  @!P0 SYNCS.PHASECHK.TRANS64 P0, [R6+URZ], R5 ;  /* 0x00000005060085a7 */ /* 0x000e64000800007f */
[----:B-1----:R-:W-:Y:S05]  /*112e0*/  @!P0 BRA `(.L_x_332) ;  /* 0xfffffffc00f08947 */ /* 0x002fea000383ffff */
[----:B------:R-:W-:Y:S05]  /*112f0*/  BRA `(.L_x_357) ;  /* 0xfffffff400c87947 */ /* 0x000fea000383ffff */
.L_x_333:
[----:B0-----:R0:W1:Y:S02]  /*11300*/  SYNCS.PHASECHK.TRANS64.TRYWAIT P0, [R9+URZ], R4 ;  /* 0x00000004090075a7 */ /* 0x001064000800017f */
[----:B-1----:R-:W-:Y:S05]  /*11310*/  @!P0 NANOSLEEP.SYNCS 0x989680 ;  /* 0x009896800000895d */ /* 0x002fea0003900000 */
[----:B------:R-:W1:Y:S02]  /*11320*/  @!P0 SYNCS.PHASECHK.TRANS64 P0, [R9+URZ], R4 ;  /* 0x00000004090085a7 */ /* 0x000e64000800007f */
[----:B-1----:R-:W-:Y:S05]  /*11330*/  @!P0 BRA `(.L_x_333) ;  /* 0xfffffffc00f08947 */ /* 0x002fea000383ffff */
[----:B------:R-:W-:Y:S05]  /*11340*/  BRA `(.L_x_358) ;  /* 0xfffffff400d87947 */ /* 0x000fea000383ffff */
.L_x_334:
[----:B0-----:R0:W1:Y:S02]  /*11350*/  SYNCS.PHASECHK.TRANS64.TRYWAIT P0, [R6+URZ], R5 ;  /* 0x00000005060075a7 */ /* 0x001064000800017f */
[----:B-1----:R-:W-:Y:S05]  /*11360*/  @!P0 NANOSLEEP.SYNCS 0x989680 ;  /* 0x009896800000895d */ /* 0x002fea0003900000 */
[----:B------:R-:W1:Y:S02]  /*11370*/  @!P0 SYNCS.PHASECHK.TRANS64 P0, [R6+URZ], R5 ;  /* 0x00000005060085a7 */ /* 0x000e64000800007f */
[----:B-1----:R-:W-:Y:S05]  /*11380*/  @!P0 BRA `(.L_x_334) ;  /* 0xfffffffc00f08947 */ /* 0x002fea000383ffff */
[----:B------:R-:W-:Y:S05]  /*11390*/  BRA `(.L_x_359) ;  /* 0xfffffff400e87947 */ /* 0x000fea000383ffff */
.L_x_335:
[----:B0-----:R0:W1:Y:S02]  /*113a0*/  SYNCS.PHASECHK.TRANS64.TRYWAIT P0, [R9+URZ], R4 ;  /* 0x00000004090075a7 */ /* 0x001064000800017f */
[----:B-1----:R-:W-:Y:S05]  /*113b0*/  @!P0 NANOSLEEP.SYNCS 0x989680 ;  /* 0x009896800000895d */ /* 0x002fea0003900000 */
[----:B------:R-:W1:Y:S02]  /*113c0*/  @!P0 SYNCS.PHASECHK.TRANS64 P0, [R9+URZ], R4 ;  /* 0x00000004090085a7 */ /* 0x000e64000800007f */
[----:B-1----:R-:W-:Y:S05]  /*113d0*/  @!P0 BRA `(.L_x_335) ;  /* 0xfffffffc00f08947 */ /* 0x002fea000383ffff */
[----:B------:R-:W-:Y:S05]  /*113e0*/  BRA `(.L_x_360) ;  /* 0xfffffff400f87947 */ /* 0x000fea000383ffff */
.L_x_336:
[----:B-1----:R1:W2:Y:S02]  /*113f0*/  SYNCS.PHASECHK.TRANS64.TRYWAIT P0, [R6+URZ], R5 ;  /* 0x00000005060075a7 */ /* 0x0022a4000800017f */
[----:B--2---:R-:W-:Y:S05]  /*11400*/  @!P0 NANOSLEEP.SYNCS 0x989680 ;  /* 0x009896800000895d */ /* 0x004fea0003900000 */
[----:B------:R-:W2:Y:S02]  /*11410*/  @!P0 SYNCS.PHASECHK.TRANS64 P0, [R6+URZ], R5 ;  /* 0x00000005060085a7 */ /* 0x000ea4000800007f */
[----:B--2---:R-:W-:Y:S05]  /*11420*/  @!P0 BRA `(.L_x_336) ;  /* 0xfffffffc00f08947 */ /* 0x004fea000383ffff */
[----:B------:R-:W-:Y:S05]  /*11430*/  BRA `(.L_x_361) ;  /* 0xfffffff800007947 */ /* 0x000fea000383ffff */
.L_x_362:
[----:B------:R-:W-:-:S00]  /*11440*/  BRA `(.L_x_362) ;  /* 0xfffffffc00fc7947 */ /* 0x000fc0000383ffff */
[----:B------:R-:W-:-:S00]  /*11450*/  NOP ;  /* 0x0000000000007918 */ /* 0x000fc00000000000 */
        /* <DEDUP_REMOVED lines=10> */
.L_x_363:


//--------------------- .nv.shared._ZN7cutlass13device_kernelINS_4gemm6kernel13GemmUniversalIN4cute5tupleIJiiiiEEENS1_10collective13CollectiveMmaINS1_37MainloopSm90TmaGmmaWarpSpecializedFP8ILi18ENS5_IJNS4_1CILi2EEENSA_ILi4EEENSA_ILi1EEEEEENS1_35KernelTmaWarpSpecializedCooperativeEEENS5_IJNSA_ILi128EEENSA_ILi256EEENSA_ILi32EEEEEENS_12float_e4m3_tENS5_IJlSD_lEEESL_SM_NS4_8TiledMMAINS4_8MMA_AtomIJNS4_4SM904GMMA31MMA_64x256x32_F32E4M3E4M3_SS_TNILNSQ_7ScaleInE1ELSS_1EEEEEENS4_6LayoutINS5_IJSB_SD_SD_EEENS5_IJSD_NSA_ILi0EEESX_EEEEENS5_IJNS4_10UnderscoreES10_S10_EEEEENS4_23SM90_TMA_LOAD_MULTICASTENS4_14ComposedLayoutINS4_7SwizzleILi1ELi4ELi3EEENS4_18smem_ptr_flag_bitsILi8EEENSV_INS5_IJNSA_ILi8EEESJ_EEENS5_IJSJ_SD_EEEEEEEvNS4_8identityES13_S1D_vS1E_EENS_8epilogue10collective6detail29Sm90TmaWarpSpecializedAdapterINS1H_15DefaultEpilogueISL_SM_SM_NS1G_6thread17LinearCombinationISL_Li1EffLNS1L_9ScaleType4KindE0ELNS_15FloatRoundStyleE2ESL_EENS1_15EpilogueDefaultEEEEEvvEEEEvNT_6ParamsE --------------------------
	.section	.nv.shared._ZN7cutlass13device_kernelINS_4gemm6kernel13GemmUniversalIN4cute5tupleIJiiiiEEENS1_10collective13CollectiveMmaINS1_37MainloopSm90TmaGmmaWarpSpecializedFP8ILi18ENS5_IJNS4_1CILi2EEENSA_ILi4EEENSA_ILi1EEEEEENS1_35KernelTmaWarpSpecializedCooperativeEEENS5_IJNSA_ILi128EEENSA_ILi256EEENSA_ILi32EEEEEENS_12float_e4m3_tENS5_IJlSD_lEEESL_SM_NS4_8TiledMMAINS4_8MMA_AtomIJNS4_4SM904GMMA31MMA_64x256x32_F32E4M3E4M3_SS_TNILNSQ_7ScaleInE1ELSS_1EEEEEENS4_6LayoutINS5_IJSB_SD_SD_EEENS5_IJSD_NSA_ILi0EEESX_EEEEENS5_IJNS4_10UnderscoreES10_S10_EEEEENS4_23SM90_TMA_LOAD_MULTICASTENS4_14ComposedLayoutINS4_7SwizzleILi1ELi4ELi3EEENS4_18smem_ptr_flag_bitsILi8EEENSV_INS5_IJNSA_ILi8EEESJ_EEENS5_IJSJ_SD_EEEEEEEvNS4_8identityES13_S1D_vS1E_EENS_8epilogue10collective6detail29Sm90TmaWarpSpecializedAdapterINS1H_15DefaultEpilogueISL_SM_SM_NS1G_6thread17LinearCombinationISL_Li1EffLNS1L_9ScaleType4KindE0ELNS_15FloatRoundStyleE2ESL_EENS1_15EpilogueDefaultEEEEEvvEEEEvNT_6ParamsE,"aw",@nobits
	.sectionflags	@""
	.align	16
	.zero		1024


//--------------------- .nv.shared.reserved.0     --------------------------
	.section	.nv.shared.reserved.0,"aw",@nobits
	.weak		__nv_reservedSMEM_offset_0_alias
	.size		__nv_reservedSMEM_offset_0_alias, 0, 0
	.other		__nv_reservedSMEM_offset_0_alias,@"STO_CUDA_RESERVED_SHARED STV_DEFAULT"
__nv_reservedSMEM_offset_0_alias:
	.zero		0


//--------------------- .nv.global                --------------------------
	.section	.nv.global,"aw",@nobits
.nv.global:
	.type		_ZN40_INTERNAL_898c2e56_4_k_cu_c5ee3d73_180134cute1_E,@object
	.size		_ZN40_INTERNAL_898c2e56_4_k_cu_c5ee3d73_180134cute1_E,(_ZN40_INTERNAL_898c2e56_4_k_cu_c5ee3d73_180134cuda3std3__45__cpo6cbeginE - _ZN40_INTERNAL_898c2e56_4_k_cu_c5ee3d73_180134cute1_E)
_ZN40_INTERNAL_898c2e56_4_k_cu_c5ee3d73_180134cute1_E:
	.zero		1
	.type		_ZN40_INTERNAL_898c2e56_4_k_cu_c5ee3d73_180134cuda3std3__45__cpo6cbeginE,@object
	.size		_ZN40_INTERNAL_898c2e56_4_k_cu_c5ee3d73_180134cuda3std3__45__cpo6cbeginE,(_ZN40_INTERNAL_898c2e56_4_k_cu_c5ee3d73_180134cuda3std3__48in_placeE - _ZN40_INTERNAL_898c2e56_4_k_cu_c5ee3d73_180134cuda3std3__45__cpo6cbeginE)
_ZN40_INTERNAL_898c2e56_4_k_cu_c5ee3d73_180134cuda3std3__45__cpo6cbeginE:
	.zero		1
	.type		_ZN40_INTERNAL_898c2e56_4_k_cu_c5ee3d73_180134cuda3std3__48in_placeE,@object
	.size		_ZN40_INTERNAL_898c2e56_4_k_cu_c5ee3d73_180134cuda3std3__48in_placeE,(_ZN40_INTERNAL_898c2e56_4_k_cu_c5ee3d73_180134cuda3std6ranges3__45__cpo9iter_moveE - _ZN40_INTERNAL_898c2e56_4_k_cu_c5ee3d73_180134cuda3std3__48in_placeE)
_ZN40_INTERNAL_898c2e56_4_k_cu_c5ee3d73_180134cuda3std3__48in_placeE:
	.zero		1
	.type		_ZN40_INTERNAL_898c2e56_4_k_cu_c5ee3d73_180134cuda3std6ranges3__45__cpo9iter_moveE,@object
	.size		_ZN40_INTERNAL_898c2e56_4_k_cu_c5ee3d73_180134cuda3std6ranges3__45__cpo9iter_moveE,(_ZN40_INTERNAL_898c2e56_4_k_cu_c5ee3d73_180134cuda3std3__45__cpo5beginE - _ZN40_INTERNAL_898c2e56_4_k_cu_c5ee3d73_180134cuda3std6ranges3__45__cpo9iter_moveE)
_ZN40_INTERNAL_898c2e56_4_k_cu_c5ee3d73_180134cuda3std6ranges3__45__cpo9iter_moveE:
	.zero		1
	.type		_ZN40_INTERNAL_898c2e56_4_k_cu_c5ee3d73_180134cuda3std3__45__cpo5beginE,@object
	.size		_ZN40_INTERNAL_898c2e56_4_k_cu_c5ee3d73_180134cuda3std3__45__cpo5beginE,(_ZN40_INTERNAL_898c2e56_4_k_cu_c5ee3d73_180134cuda3std3__442_GLOBAL__N__898c2e56_4_k_cu_c5ee3d73_180136ignoreE - _ZN40_INTERNAL_898c2e56_4_k_cu_c5ee3d73_180134cuda3std3__45__cpo5beginE)
_ZN40_INTERNAL_898c2e56_4_k_cu_c5ee3d73_180134cuda3std3__45__cpo5beginE:
	.zero		1
	.type		_ZN40_INTERNAL_898c2e56_4_k_cu_c5ee3d73_180134cuda3std3__442_GLOBAL__N__898c2e56_4_k_cu_c5ee3d73_180136ignoreE,@object
	.size		_ZN40_INTERNAL_898c2e56_4_k_cu_c5ee3d73_180134cuda3std3__442_GLOBAL__N__898c2e56_4_k_cu_c5ee3d73_180136ignoreE,(_ZN40_INTERNAL_898c2e56_4_k_cu_c5ee3d73_180134cute7productE - _ZN40_INTERNAL_898c2e56_4_k_cu_c5ee3d73_180134cuda3std3__442_GLOBAL__N__898c2e56_4_k_cu_c5ee3d73_180136ignoreE)
_ZN40_INTERNAL_898c2e56_4_k_cu_c5ee3d73_180134cuda3std3__442_GLOBAL__N__898c2e56_4_k_cu_c5ee3d73_180136ignoreE:
	.zero		1
	.type		_ZN40_INTERNAL_898c2e56_4_k_cu_c5ee3d73_180134cute7productE,@object
	.size		_ZN40_INTERNAL_898c2e56_4_k_cu_c5ee3d73_180134cute7productE,(_ZN40_INTERNAL_898c2e56_4_k_cu_c5ee3d73_180134cuda3std3__45__cpo3endE - _ZN40_INTERNAL_898c2e56_4_k_cu_c5ee3d73_180134cute7productE)
_ZN40_INTERNAL_898c2e56_4_k_cu_c5ee3d73_180134cute7productE:
	.zero		1
	.type		_ZN40_INTERNAL_898c2e56_4_k_cu_c5ee3d73_180134cuda3std3__45__cpo3endE,@object
	.size		_ZN40_INTERNAL_898c2e56_4_k_cu_c5ee3d73_180134cuda3std3__45__cpo3endE,(_ZN40_INTERNAL_898c2e56_4_k_cu_c5ee3d73_180134cuda3std3__419piecewise_constructE - _ZN40_INTERNAL_898c2e56_4_k_cu_c5ee3d73_180134cuda3std3__45__cpo3endE)
_ZN40_INTERNAL_898c2e56_4_k_cu_c5ee3d73_180134cuda3std3__45__cpo3endE:
	.zero		1
	.type		_ZN40_INTERNAL_898c2e56_4_k_cu_c5ee3d73_180134cuda3std3__419piecewise_constructE,@object
	.size		_ZN40_INTERNAL_898c2e56_4_k_cu_c5ee3d73_180134cuda3std3__419piecewise_constructE,(_ZN40_INTERNAL_898c2e56_4_k_cu_c5ee3d73_180134cuda3std3__45__cpo4cendE - _ZN40_INTERNAL_898c2e56_4_k_cu_c5ee3d73_180134cuda3std3__419piecewise_constructE)
_ZN40_INTERNAL_898c2e56_4_k_cu_c5ee3d73_180134cuda3std3__419piecewise_constructE:
	.zero		1
	.type		_ZN40_INTERNAL_898c2e56_4_k_cu_c5ee3d73_180134cuda3std3__45__cpo4cendE,@object
	.size		_ZN40_INTERNAL_898c2e56_4_k_cu_c5ee3d73_180134cuda3std3__45__cpo4cendE,(_ZN40_INTERNAL_898c2e56_4_k_cu_c5ee3d73_180134cuda3std6ranges3__45__cpo4swapE - _ZN40_INTERNAL_898c2e56_4_k_cu_c5ee3d73_180134cuda3std3__45__cpo4cendE)
_ZN40_INTERNAL_898c2e56_4_k_cu_c5ee3d73_180134cuda3std3__45__cpo4cendE:
	.zero		1
	.type		_ZN40_INTERNAL_898c2e56_4_k_cu_c5ee3d73_180134cuda3std6ranges3__45__cpo4swapE,@object
	.size		_ZN40_INTERNAL_898c2e56_4_k_cu_c5ee3d73_180134cuda3std6ranges3__45__cpo4swapE,(.L_7 - _ZN40_INTERNAL_898c2e56_4_k_cu_c5ee3d73_180134cuda3std6ranges3__45__cpo4swapE)
_ZN40_INTERNAL_898c2e56_4_k_cu_c5ee3d73_180134cuda3std6ranges3__45__cpo4swapE:
	.zero		1
.L_7:


//--------------------- .nv.constant0._ZN7cutlass13device_kernelINS_4gemm6kernel13GemmUniversalIN4cute5tupleIJiiiiEEENS1_10collective13CollectiveMmaINS1_37MainloopSm90TmaGmmaWarpSpecializedFP8ILi18ENS5_IJNS4_1CILi2EEENSA_ILi4EEENSA_ILi1EEEEEENS1_35KernelTmaWarpSpecializedCooperativeEEENS5_IJNSA_ILi128EEENSA_ILi256EEENSA_ILi32EEEEEENS_12float_e4m3_tENS5_IJlSD_lEEESL_SM_NS4_8TiledMMAINS4_8MMA_AtomIJNS4_4SM904GMMA31MMA_64x256x32_F32E4M3E4M3_SS_TNILNSQ_7ScaleInE1ELSS_1EEEEEENS4_6LayoutINS5_IJSB_SD_SD_EEENS5_IJSD_NSA_ILi0EEESX_EEEEENS5_IJNS4_10UnderscoreES10_S10_EEEEENS4_23SM90_TMA_LOAD_MULTICASTENS4_14ComposedLayoutINS4_7SwizzleILi1ELi4ELi3EEENS4_18smem_ptr_flag_bitsILi8EEENSV_INS5_IJNSA_ILi8EEESJ_EEENS5_IJSJ_SD_EEEEEEEvNS4_8identityES13_S1D_vS1E_EENS_8epilogue10collective6detail29Sm90TmaWarpSpecializedAdapterINS1H_15DefaultEpilogueISL_SM_SM_NS1G_6thread17LinearCombinationISL_Li1EffLNS1L_9ScaleType4KindE0ELNS_15FloatRoundStyleE2ESL_EENS1_15EpilogueDefaultEEEEEvvEEEEvNT_6ParamsE --------------------------
	.section	.nv.constant0._ZN7cutlass13device_kernelINS_4gemm6kernel13GemmUniversalIN4cute5tupleIJiiiiEEENS1_10collective13CollectiveMmaINS1_37MainloopSm90TmaGmmaWarpSpecializedFP8ILi18ENS5_IJNS4_1CILi2EEENSA_ILi4EEENSA_ILi1EEEEEENS1_35KernelTmaWarpSpecializedCooperativeEEENS5_IJNSA_ILi128EEENSA_ILi256EEENSA_ILi32EEEEEENS_12float_e4m3_tENS5_IJlSD_lEEESL_SM_NS4_8TiledMMAINS4_8MMA_AtomIJNS4_4SM904GMMA31MMA_64x256x32_F32E4M3E4M3_SS_TNILNSQ_7ScaleInE1ELSS_1EEEEEENS4_6LayoutINS5_IJSB_SD_SD_EEENS5_IJSD_NSA_ILi0EEESX_EEEEENS5_IJNS4_10UnderscoreES10_S10_EEEEENS4_23SM90_TMA_LOAD_MULTICASTENS4_14ComposedLayoutINS4_7SwizzleILi1ELi4ELi3EEENS4_18smem_ptr_flag_bitsILi8EEENSV_INS5_IJNSA_ILi8EEESJ_EEENS5_IJSJ_SD_EEEEEEEvNS4_8identityES13_S1D_vS1E_EENS_8epilogue10collective6detail29Sm90TmaWarpSpecializedAdapterINS1H_15DefaultEpilogueISL_SM_SM_NS1G_6thread17LinearCombinationISL_Li1EffLNS1L_9ScaleType4KindE0ELNS_15FloatRoundStyleE2ESL_EENS1_15EpilogueDefaultEEEEEvvEEEEvNT_6ParamsE,"a",@progbits
	.sectionflags	@""
	.align	4
.nv.constant0._ZN7cutlass13device_kernelINS_4gemm6kernel13GemmUniversalIN4cute5tupleIJiiiiEEENS1_10collective13CollectiveMmaINS1_37MainloopSm90TmaGmmaWarpSpecializedFP8ILi18ENS5_IJNS4_1CILi2EEENSA_ILi4EEENSA_ILi1EEEEEENS1_35KernelTmaWarpSpecializedCooperativeEEENS5_IJNSA_ILi128EEENSA_ILi256EEENSA_ILi32EEEEEENS_12float_e4m3_tENS5_IJlSD_lEEESL_SM_NS4_8TiledMMAINS4_8MMA_AtomIJNS4_4SM904GMMA31MMA_64x256x32_F32E4M3E4M3_SS_TNILNSQ_7ScaleInE1ELSS_1EEEEEENS4_6LayoutINS5_IJSB_SD_SD_EEENS5_IJSD_NSA_ILi0EEESX_EEEEENS5_IJNS4_10UnderscoreES10_S10_EEEEENS4_23SM90_TMA_LOAD_MULTICASTENS4_14ComposedLayoutINS4_7SwizzleILi1ELi4ELi3EEENS4_18smem_ptr_flag_bitsILi8EEENSV_INS5_IJNSA_ILi8EEESJ_EEENS5_IJSJ_SD_EEEEEEEvNS4_8identityES13_S1D_vS1E_EENS_8epilogue10collective6detail29Sm90TmaWarpSpecializedAdapterINS1H_15DefaultEpilogueISL_SM_SM_NS1G_6thread17LinearCombinationISL_Li1EffLNS1L_9ScaleType4KindE0ELNS_15FloatRoundStyleE2ESL_EENS1_15EpilogueDefaultEEEEEvvEEEEvNT_6ParamsE:
	.zero		1664


//--------------------- SYMBOLS --------------------------

	.type		.nv.reservedSmem.offset0,@object
	.size		.nv.reservedSmem.offset0,0x4
